def gluon_mma(
    a_ptr,
    b_ptr,
    c_ptr,
    M: gl.constexpr,
    N: gl.constexpr,
    K: gl.constexpr,
    BLK_A: gl.constexpr,
    BLK_B: gl.constexpr,
    SHARED_A: gl.constexpr,
    SHARED_B: gl.constexpr,
    ACC_LAYOUT: gl.constexpr,
    TMEM_LAYOUT: gl.constexpr,
    USE_TCGEN05: gl.constexpr,
    IS_ASYNC: gl.constexpr,
):
    offs_m = gl.arange(0, M, layout=gl.SliceLayout(1, BLK_A))
    offs_ka = gl.arange(0, K, layout=gl.SliceLayout(0, BLK_A))
    offs_kb = gl.arange(0, K, layout=gl.SliceLayout(1, BLK_B))
    offs_n = gl.arange(0, N, layout=gl.SliceLayout(0, BLK_B))
    a = gl.load(a_ptr + offs_m[:, None] * K + offs_ka[None, :])
    b = gl.load(b_ptr + offs_kb[:, None] * N + offs_n[None, :])
    a_smem = gl.allocate_shared_memory(a.dtype, [M, K], SHARED_A, a)
    b_smem = gl.allocate_shared_memory(b.dtype, [K, N], SHARED_B, b)

    if USE_TCGEN05:
        fence_async_shared()
        bar = gl.allocate_shared_memory(gl.int64, [1], mbarrier.MBarrierLayout())
        mbarrier.init(bar, count=1)
        acc_tmem = allocate_tensor_memory(gl.float32, [M, N], TMEM_LAYOUT)
        tcgen05_mma(a_smem, b_smem, acc_tmem, use_acc=False)
        tcgen05_commit(bar)
        mbarrier.wait(bar, phase=0)
        mbarrier.invalidate(bar)
        acc = acc_tmem.load(ACC_LAYOUT)
    else:
        acc = gl.zeros([M, N], dtype=gl.float32, layout=ACC_LAYOUT)
        acc = hopper.warpgroup_mma(a_smem, b_smem, acc, is_async=IS_ASYNC)
        if IS_ASYNC:
            acc = hopper.warpgroup_mma_wait(num_outstanding=0, deps=[acc])

    out_layout: gl.constexpr = gl.BlockedLayout(
        [1, 1], [1, 32], [gl.num_warps(), 1], [1, 0]
    )
    acc = gl.convert_layout(acc, out_layout)
    offs_cm = gl.arange(0, M, layout=gl.SliceLayout(1, out_layout))
    offs_cn = gl.arange(0, N, layout=gl.SliceLayout(0, out_layout))
    gl.store(c_ptr + offs_cm[:, None] * N + offs_cn[None, :], acc)

# config = {"BLOCK_K": 128, "BLOCK_M": 64, "BLOCK_N": 64, "arch": "sm_100", "dtype": "fp8e4m3", "is_async": 1, "num_warps": 8}
# arch = sm_100


// ===== COMPILED SASS (sm_100a) =====

	.target	sm_100a

	.elftype	@"ET_EXEC"


//--------------------- .note.nv.tkinfo           --------------------------
	.section	.note.nv.tkinfo,"",@"SHT_NOTE"
	.sectionflags	@"SHF_NOTE_NV_TKINFO"
	.tkinfo
        /*0018*/ 	.word	0x00000081
        /*0030*/ 	.string	""
        /*0030*/ 	.string	"ptxas-blackwell"
        /*0030*/ 	.string	"Cuda compilation tools, release 12.9, V12.9.86"
        /*0030*/ 	.string	"Build cuda_12.9.r12.9/compiler.36037853_0"
        /*0030*/ 	.string	"-v  -suppress-debug-info  -lineinfo  -arch sm_100a "



//--------------------- .note.nv.cuver            --------------------------
	.section	.note.nv.cuver,"",@"SHT_NOTE"
	.sectionflags	@"SHF_NOTE_NV_CUVER"
        /*0018*/ 	.short	0x0001
        /*001a*/ 	.short	0x0064
        /*001c*/ 	.short	0x0001
        /*001e*/ 	.short	0x0000
        /*0020*/ 	.short	0x0001
        /*0022*/ 	.short	0x0000


//--------------------- .nv.info                  --------------------------
	.section	.nv.info,"",@"SHT_CUDA_INFO"
	.align	4


	//----- nvinfo : EIATTR_REGCOUNT
	.align		4
        /*0000*/ 	.byte	0x04, 0x2f
        /*0002*/ 	.short	(.L_4 - .L_3)
	.align		4
.L_3:
        /*0004*/ 	.word	index@(gluon_mma)
        /*0008*/ 	.word	0x00000030


	//----- nvinfo : EIATTR_FRAME_SIZE
	.align		4
.L_4:
        /*000c*/ 	.byte	0x04, 0x11
        /*000e*/ 	.short	(.L_6 - .L_5)
	.align		4
.L_5:
        /*0010*/ 	.word	index@($__internal_2_$__cuda_sm10x_tcgen05_guardrail_trap_unallocated_columns_being_dealloced)
        /*0014*/ 	.word	0x00000000


	//----- nvinfo : EIATTR_FRAME_SIZE
	.align		4
.L_6:
        /*0018*/ 	.byte	0x04, 0x11
        /*001a*/ 	.short	(.L_8 - .L_7)
	.align		4
.L_7:
        /*001c*/ 	.word	index@($__internal_1_$__cuda_sm10x_tcgen05_guardrail_trap_phase_invalid_during_alloc)
        /*0020*/ 	.word	0x00000000


	//----- nvinfo : EIATTR_FRAME_SIZE
	.align		4
.L_8:
        /*0024*/ 	.byte	0x04, 0x11
        /*0026*/ 	.short	(.L_10 - .L_9)
	.align		4
.L_9:
        /*0028*/ 	.word	index@($__internal_0_$__cuda_sm10x_tcgen05_guardrail_trap_col_being_dealloced_not_returned_by_alloc)
        /*002c*/ 	.word	0x00000000


	//----- nvinfo : EIATTR_FRAME_SIZE
	.align		4
.L_10:
        /*0030*/ 	.byte	0x04, 0x11
        /*0032*/ 	.short	(.L_12 - .L_11)
	.align		4
.L_11:
        /*0034*/ 	.word	index@(gluon_mma)
        /*0038*/ 	.word	0x00000000


	//----- nvinfo : EIATTR_MIN_STACK_SIZE
	.align		4
.L_12:
        /*003c*/ 	.byte	0x04, 0x12
        /*003e*/ 	.short	(.L_14 - .L_13)
	.align		4
.L_13:
        /*0040*/ 	.word	index@(gluon_mma)
        /*0044*/ 	.word	0x00000000
.L_14:


//--------------------- .nv.info.gluon_mma        --------------------------
	.section	.nv.info.gluon_mma,"",@"SHT_CUDA_INFO"
	.sectionflags	@""
	.align	4


	//----- nvinfo : EIATTR_CUDA_API_VERSION
	.align		4
        /*0000*/ 	.byte	0x04, 0x37
        /*0002*/ 	.short	(.L_16 - .L_15)
.L_15:
        /*0004*/ 	.word	0x00000081


	//----- nvinfo : EIATTR_KPARAM_INFO
	.align		4
.L_16:
        /*0008*/ 	.byte	0x04, 0x17
        /*000a*/ 	.short	(.L_18 - .L_17)
.L_17:
        /*000c*/ 	.word	0x00000000
        /*0010*/ 	.short	0x0004
        /*0012*/ 	.short	0x0020
        /*0014*/ 	.byte	0x00, 0xf4, 0x21, 0x00


	//----- nvinfo : EIATTR_KPARAM_INFO
	.align		4
.L_18:
        /*0018*/ 	.byte	0x04, 0x17
        /*001a*/ 	.short	(.L_20 - .L_19)
.L_19:
        /*001c*/ 	.word	0x00000000
        /*0020*/ 	.short	0x0003
        /*0022*/ 	.short	0x0018
        /*0024*/ 	.byte	0x00, 0xf4, 0x21, 0x00


	//----- nvinfo : EIATTR_KPARAM_INFO
	.align		4
.L_20:
        /*0028*/ 	.byte	0x04, 0x17
        /*002a*/ 	.short	(.L_22 - .L_21)
.L_21:
        /*002c*/ 	.word	0x00000000
        /*0030*/ 	.short	0x0002
        /*0032*/ 	.short	0x0010
        /*0034*/ 	.byte	0x00, 0xf4, 0x21, 0x00


	//----- nvinfo : EIATTR_KPARAM_INFO
	.align		4
.L_22:
        /*0038*/ 	.byte	0x04, 0x17
        /*003a*/ 	.short	(.L_24 - .L_23)
.L_23:
        /*003c*/ 	.word	0x00000000
        /*0040*/ 	.short	0x0001
        /*0042*/ 	.short	0x0008
        /*0044*/ 	.byte	0x00, 0xf4, 0x21, 0x00


	//----- nvinfo : EIATTR_KPARAM_INFO
	.align		4
.L_24:
        /*0048*/ 	.byte	0x04, 0x17
        /*004a*/ 	.short	(.L_26 - .L_25)
.L_25:
        /*004c*/ 	.word	0x00000000
        /*0050*/ 	.short	0x0000
        /*0052*/ 	.short	0x0000
        /*0054*/ 	.byte	0x00, 0xf4, 0x21, 0x00


	//----- nvinfo : EIATTR_AT_ENTRY_FRAGMENTS
	.align		4
.L_26:
        /*0058*/ 	.byte	0x04, 0x4f
        /*005a*/ 	.short	(.L_28 - .L_27)


	//   ....[0]....
.L_27:
        /*005c*/ 	.word	0x00000004


	//----- nvinfo : EIATTR_RESERVED_SMEM_USED
	.align		4
.L_28:
        /*0060*/ 	.byte	0x01, 0x41
	.zero		2


	//----- nvinfo : EIATTR_SPARSE_MMA_MASK
	.align		4
        /*0064*/ 	.byte	0x03, 0x50
        /*0066*/ 	.short	0x0000


	//----- nvinfo : EIATTR_TCGEN05_1CTA_USED
	.align		4
        /*0068*/ 	.byte	0x01, 0x51
	.zero		2


	//----- nvinfo : EIATTR_MAXREG_COUNT
	.align		4
        /*006c*/ 	.byte	0x03, 0x1b
        /*006e*/ 	.short	0x00ff


	//----- nvinfo : EIATTR_NUM_BARRIERS
	.align		4
        /*0070*/ 	.byte	0x02, 0x4c
        /*0072*/ 	.byte	0x01
	.zero		1


	//----- nvinfo : EIATTR_INT_WARP_WIDE_INSTR_OFFSETS
	.align		4
        /*0074*/ 	.byte	0x04, 0x31
        /*0076*/ 	.short	(.L_30 - .L_29)


	//   ....[0]....
.L_29:
        /*0078*/ 	.word	0x00000f50


	//   ....[1]....
        /*007c*/ 	.word	0x00000f90


	//   ....[2]....
        /*0080*/ 	.word	0x00001470


	//   ....[3]....
        /*0084*/ 	.word	0x00001480


	//   ....[4]....
        /*0088*/ 	.word	0x00001c00


	//   ....[5]....
        /*008c*/ 	.word	0x00001c50


	//----- nvinfo : EIATTR_COOP_GROUP_MASK_REGIDS
	.align		4
.L_30:
        /*0090*/ 	.byte	0x04, 0x29
        /*0092*/ 	.short	(.L_32 - .L_31)


	//   ....[0]....
.L_31:
        /*0094*/ 	.word	0xffffffff


	//   ....[1]....
        /*0098*/ 	.word	0xffffffff


	//   ....[2]....
        /*009c*/ 	.word	0xffffffff


	//   ....[3]....
        /*00a0*/ 	.word	0xffffffff


	//----- nvinfo : EIATTR_COOP_GROUP_INSTR_OFFSETS
	.align		4
.L_32:
        /*00a4*/ 	.byte	0x04, 0x28
        /*00a6*/ 	.short	(.L_34 - .L_33)


	//   ....[0]....
.L_33:
        /*00a8*/ 	.word	0x00000050


	//   ....[1]....
        /*00ac*/ 	.word	0x00000310


	//   ....[2]....
        /*00b0*/ 	.word	0x00001a90


	//   ....[3]....
        /*00b4*/ 	.word	0x00001d00


	//----- nvinfo : EIATTR_VRC_CTA_INIT_COUNT
	.align		4
.L_34:
        /*00b8*/ 	.byte	0x02, 0x4a
        /*00ba*/ 	.byte	0x80
	.zero		1


	//----- nvinfo : EIATTR_MBARRIER_INSTR_OFFSETS
	.align		4
        /*00bc*/ 	.byte	0x04, 0x39
        /*00be*/ 	.short	(.L_36 - .L_35)


	//   ....[0]....
.L_35:
        /*00c0*/ 	.word	0x000011f0
        /*00c4*/ 	.word	0x000000ff
        /*00c8*/ 	.word	0x00004000
        /*00cc*/ 	.short	0x0100
        /*00ce*/ 	.byte	0x0c
	.zero		1


	//   ....[1]....
        /*00d0*/ 	.word	0x00001510
        /*00d4*/ 	.word	0x000000ff
        /*00d8*/ 	.word	0x00004000
        /*00dc*/ 	.short	0x010a
        /*00de*/ 	.byte	0x0c
	.zero		1


	//   ....[2]....
        /*00e0*/ 	.word	0x00001680
        /*00e4*/ 	.word	0x000000ff
        /*00e8*/ 	.word	0x00004000
        /*00ec*/ 	.short	0x0108
        /*00ee*/ 	.byte	0x0c
	.zero		1


	//   ....[3]....
        /*00f0*/ 	.word	0x00001d20
        /*00f4*/ 	.word	0x000000ff
        /*00f8*/ 	.word	0x00004000
        /*00fc*/ 	.short	0x010a
        /*00fe*/ 	.byte	0x0c
	.zero		1


	//----- nvinfo : EIATTR_NUM_MBARRIERS
	.align		4
.L_36:
        /*0100*/ 	.byte	0x03, 0x38
        /*0102*/ 	.short	0x0001


	//----- nvinfo : EIATTR_EXIT_INSTR_OFFSETS
	.align		4
        /*0104*/ 	.byte	0x04, 0x1c
        /*0106*/ 	.short	(.L_38 - .L_37)


	//   ....[0]....
.L_37:
        /*0108*/ 	.word	0x00001d10


	//----- nvinfo : EIATTR_REQNTID
	.align		4
.L_38:
        /*010c*/ 	.byte	0x04, 0x10
        /*010e*/ 	.short	(.L_40 - .L_39)
.L_39:
        /*0110*/ 	.word	0x00000100
        /*0114*/ 	.word	0x00000001
        /*0118*/ 	.word	0x00000001


	//----- nvinfo : EIATTR_CRS_STACK_SIZE
	.align		4
.L_40:
        /*011c*/ 	.byte	0x04, 0x1e
        /*011e*/ 	.short	(.L_42 - .L_41)
.L_41:
        /*0120*/ 	.word	0x00000000


	//----- nvinfo : EIATTR_CBANK_PARAM_SIZE
	.align		4
.L_42:
        /*0124*/ 	.byte	0x03, 0x19
        /*0126*/ 	.short	0x0028


	//----- nvinfo : EIATTR_PARAM_CBANK
	.align		4
        /*0128*/ 	.byte	0x04, 0x0a
        /*012a*/ 	.short	(.L_44 - .L_43)
	.align		4
.L_43:
        /*012c*/ 	.word	index@(.nv.constant0.gluon_mma)
        /*0130*/ 	.short	0x0380
        /*0132*/ 	.short	0x0028


	//----- nvinfo : EIATTR_SW_WAR
	.align		4
.L_44:
        /*0134*/ 	.byte	0x04, 0x36
        /*0136*/ 	.short	(.L_46 - .L_45)
.L_45:
        /*0138*/ 	.word	0x00000008
.L_46:


//--------------------- .nv.compat                --------------------------
	.section	.nv.compat,"",@"SHT_CUDA_COMPAT_INFO"
	.align	4
        /*0000*/ 	.byte	0x02, 0x02, 0x02, 0x00, 0x02, 0x05, 0x05, 0x00, 0x02, 0x03, 0x00, 0x00, 0x02, 0x06, 0x01, 0x00


//--------------------- .nv.callgraph             --------------------------
	.section	.nv.callgraph,"",@"SHT_CUDA_CALLGRAPH"
	.align	4
	.sectionentsize	8
	.align		4
        /*0000*/ 	.word	0x00000000
	.align		4
        /*0004*/ 	.word	0xffffffff
	.align		4
        /*0008*/ 	.word	0x00000000
	.align		4
        /*000c*/ 	.word	0xfffffffe
	.align		4
        /*0010*/ 	.word	0x00000000
	.align		4
        /*0014*/ 	.word	0xfffffffd
	.align		4
        /*0018*/ 	.word	0x00000000
	.align		4
        /*001c*/ 	.word	0xfffffffc


//--------------------- .text.gluon_mma           --------------------------
	.section	.text.gluon_mma,"ax",@progbits
	.align	128
        .global         gluon_mma
        .type           gluon_mma,@function
        .size           gluon_mma,(.L_x_15 - gluon_mma)
        .other          gluon_mma,@"STO_CUDA_ENTRY STV_DEFAULT"
gluon_mma:
.text.gluon_mma:
[----:B------:R-:W0:Y:S01]  /*0000*/  LDC R1, c[0x0][0x37c] ;  /* 0x0000df00ff017b82 */ /* 0x000e220000000800 */
[----:B------:R-:W1:Y:S02]  /*0010*/  S2R R0, SR_TID.X ;  /* 0x0000000000007919 */ /* 0x000e640000002100 */
[----:B-1----:R-:W-:-:S13]  /*0020*/  ISETP.GE.U32.AND P1, PT, R0, 0x20, PT ;  /* 0x000000200000780c */ /* 0x002fda0003f26070 */
[----:B------:R-:W-:Y:S05]  /*0030*/  @P1 BRA `(.L_x_0) ;  /* 0x0000000000b81947 */ /* 0x000fea0003800000 */
[----:B------:R-:W1:Y:S01]  /*0040*/  S2UR UR6, SR_CgaCtaId ;  /* 0x00000000000679c3 */ /* 0x000e620000008800 */
[----:B------:R-:W-:Y:S01]  /*0050*/  NOP ;  /* 0x0000000000007918 */ /* 0x000fe20000000000 */
[----:B------:R-:W-:Y:S02]  /*0060*/  UMOV UR4, 0x40 ;  /* 0x0000004000047882 */ /* 0x000fe40000000000 */
[----:B-1----:R-:W-:-:S09]  /*0070*/  ULEA UR4, UR6, UR4, 0x18 ;  /* 0x0000000406047291 */ /* 0x002fd2000f8ec0ff */
[----:B------:R-:W1:Y:S01]  /*0080*/  LDS.U8 R2, [UR4] ;  /* 0x00000004ff027984 */ /* 0x000e620008000000 */
[----:B------:R-:W-:Y:S02]  /*0090*/  UMOV UR4, 0x400 ;  /* 0x0000040000047882 */ /* 0x000fe40000000000 */
[----:B------:R-:W-:Y:S01]  /*00a0*/  ULEA UR4, UR6, UR4, 0x18 ;  /* 0x0000000406047291 */ /* 0x000fe2000f8ec0ff */
[----:B-1----:R-:W-:-:S13]  /*00b0*/  ISETP.NE.AND P0, PT, R2, RZ, PT ;  /* 0x000000ff0200720c */ /* 0x002fda0003f05270 */
[----:B------:R-:W-:Y:S05]  /*00c0*/  @P0 BRA `(.L_x_1) ;  /* 0x00000000007c0947 */ /* 0x000fea0003800000 */
[----:B------:R-:W-:-:S13]  /*00d0*/  ELECT P0, URZ, PT ;  /* 0x0000000000ff782f */ /* 0x000fda0003800000 */
[----:B------:R-:W-:Y:S05]  /*00e0*/  @!P0 BRA `(.L_x_2) ;  /* 0x0000000000848947 */ /* 0x000fea0003800000 */
[----:B------:R-:W-:Y:S01]  /*00f0*/  UMOV UR5, 0x2 ;  /* 0x0000000200057882 */ /* 0x000fe20000000000 */
[----:B------:R-:W-:Y:S02]  /*0100*/  IMAD.MOV.U32 R5, RZ, RZ, 0x1 ;  /* 0x00000001ff057424 */ /* 0x000fe400078e00ff */
[----:B------:R-:W-:Y:S02]  /*0110*/  IMAD.MOV.U32 R3, RZ, RZ, 0x3 ;  /* 0x00000003ff037424 */ /* 0x000fe400078e00ff */
[----:B------:R-:W-:Y:S04]  /*0120*/  DEPBAR.LE SB1, 0x36 ;  /* 0x00009d800000791a */ /* 0x000fe80000000000 */
[----:B------:R-:W1:Y:S02]  /*0130*/  UTCATOMSWS.FIND_AND_SET.ALIGN UP0, UR5, UR5 ;  /* 0x00000005000575e3 */ /* 0x000e640008000800 */
[----:B-1----:R-:W-:-:S04]  /*0140*/  PLOP3.LUT P0, PT, PT, PT, UP0, 0x80, 0x8 ;  /* 0x000000000008781c */ /* 0x002fc80003f0f008 */
[----:B------:R-:W-:-:S04]  /*0150*/  SEL R2, RZ, 0xffffffff, !P0 ;  /* 0xffffffffff027807 */ /* 0x000fc80004000000 */
[----:B------:R-:W-:Y:S01]  /*0160*/  ISETP.NE.AND P0, PT, R2, RZ, PT ;  /* 0x000000ff0200720c */ /* 0x000fe20003f05270 */
[----:B------:R-:W-:-:S12]  /*0170*/  IMAD.U32 R2, RZ, RZ, UR5 ;  /* 0x00000005ff027e24 */ /* 0x000fd8000f8e00ff */
[----:B------:R-:W-:Y:S05]  /*0180*/  @P0 BRA `(.L_x_3) ;  /* 0x0000000000240947 */ /* 0x000fea0003800000 */
.L_x_4:
[----:B------:R-:W-:Y:S05]  /*0190*/  NANOSLEEP 0x64 ;  /* 0x000000640000795d */ /* 0x000fea0003800000 */
[----:B------:R-:W-:-:S05]  /*01a0*/  UMOV UR5, 0x2 ;  /* 0x0000000200057882 */ /* 0x000fca0000000000 */
[----:B------:R-:W-:Y:S04]  /*01b0*/  DEPBAR.LE SB1, 0x36 ;  /* 0x00009d800000791a */ /* 0x000fe80000000000 */
[----:B------:R-:W1:Y:S02]  /*01c0*/  UTCATOMSWS.FIND_AND_SET.ALIGN UP0, UR5, UR5 ;  /* 0x00000005000575e3 */ /* 0x000e640008000800 */
[----:B-1----:R-:W-:-:S04]  /*01d0*/  PLOP3.LUT P0, PT, PT, PT, UP0, 0x80, 0x8 ;  /* 0x000000000008781c */ /* 0x002fc80003f0f008 */
[----:B------:R-:W-:-:S04]  /*01e0*/  SEL R2, RZ, 0xffffffff, !P0 ;  /* 0xffffffffff027807 */ /* 0x000fc80004000000 */
[----:B------:R-:W-:Y:S01]  /*01f0*/  ISETP.NE.AND P0, PT, R2, RZ, PT ;  /* 0x000000ff0200720c */ /* 0x000fe20003f05270 */
[----:B------:R-:W-:-:S12]  /*0200*/  IMAD.U32 R2, RZ, RZ, UR5 ;  /* 0x00000005ff027e24 */ /* 0x000fd8000f8e00ff */
[----:B------:R-:W-:Y:S05]  /*0210*/  @!P0 BRA `(.L_x_4) ;  /* 0xfffffffc00dc8947 */ /* 0x000fea000383ffff */
.L_x_3:
[C---:B------:R-:W-:Y:S01]  /*0220*/  VIADD R4, R2.reuse, 0x10 ;  /* 0x0000001002047836 */ /* 0x040fe20000000000 */
[----:B------:R-:W-:Y:S01]  /*0230*/  UMOV UR5, 0x50 ;  /* 0x0000005000057882 */ /* 0x000fe20000000000 */
[----:B------:R-:W-:Y:S01]  /*0240*/  SHF.L.U32 R3, R3, R2, RZ ;  /* 0x0000000203037219 */ /* 0x000fe200000006ff */
[----:B------:R-:W-:Y:S01]  /*0250*/  ULEA UR5, UR6, UR5, 0x18 ;  /* 0x0000000506057291 */ /* 0x000fe2000f8ec0ff */
[----:B------:R-:W-:Y:S01]  /*0260*/  IMAD.SHL.U32 R2, R2, 0x20, RZ ;  /* 0x0000002002027824 */ /* 0x000fe200078e00ff */
[----:B------:R-:W-:-:S04]  /*0270*/  SHF.L.U32 R4, R5, R4, RZ ;  /* 0x0000000405047219 */ /* 0x000fc800000006ff */
[----:B------:R-:W-:-:S05]  /*0280*/  LOP3.LUT R3, R4, R3, RZ, 0xfc, !PT ;  /* 0x0000000304037212 */ /* 0x000fca00078efcff */
[----:B------:R1:W-:Y:S04]  /*0290*/  ATOMS.OR RZ, [UR5], R3 ;  /* 0x00000003ffff798c */ /* 0x0003e8000b000005 */
[----:B------:R1:W-:Y:S01]  /*02a0*/  STS [UR4], R2 ;  /* 0x00000002ff007988 */ /* 0x0003e20008000804 */
[----:B------:R-:W-:Y:S05]  /*02b0*/  BRA `(.L_x_2) ;  /* 0x0000000000107947 */ /* 0x000fea0003800000 */
.L_x_1:
[----:B------:R-:W-:-:S05]  /*02c0*/  IMAD.MOV.U32 R2, RZ, RZ, -0x1 ;  /* 0xffffffffff027424 */ /* 0x000fca00078e00ff */
[----:B------:R1:W-:Y:S02]  /*02d0*/  STS [UR4], R2 ;  /* 0x00000002ff007988 */ /* 0x0003e40008000804 */
[----:B-1----:R-:W-:-:S07]  /*02e0*/  MOV R2, 0x300 ;  /* 0x0000030000027802 */ /* 0x002fce0000000f00 */
[----:B0-----:R-:W-:Y:S05]  /*02f0*/  CALL.REL.NOINC `($__internal_1_$__cuda_sm10x_tcgen05_guardrail_trap_phase_invalid_during_alloc) ;  /* 0x0000001800a07944 */ /* 0x001fea0003c00000 */
.L_x_2:
[----:B------:R-:W-:Y:S05]  /*0300*/  WARPSYNC.ALL ;  /* 0x0000000000007948 */ /* 0x000fea0003800000 */
[----:B------:R-:W-:Y:S01]  /*0310*/  NOP ;  /* 0x0000000000007918 */ /* 0x000fe20000000000 */
.L_x_0:
[----:B------:R-:W2:Y:S08]  /*0320*/  S2UR UR11, SR_CgaCtaId ;  /* 0x00000000000b79c3 */ /* 0x000eb00000008800 */
[----:B------:R-:W-:Y:S01]  /*0330*/  BAR.SYNC.DEFER_BLOCKING 0x0 ;  /* 0x0000000000007b1d */ /* 0x000fe20000010000 */
[----:B------:R-:W-:Y:S02]  /*0340*/  SHF.R.U32.HI R10, RZ, 0x5, R0 ;  /* 0x00000005ff0a7819 */ /* 0x000fe40000011600 */
[----:B------:R-:W-:-:S02]  /*0350*/  LOP3.LUT R32, R0, 0xe0, RZ, 0xc0, !PT ;  /* 0x000000e000207812 */ /* 0x000fc400078ec0ff */
[----:B------:R-:W-:Y:S01]  /*0360*/  SGXT.U32 R10, R10, 0x3 ;  /* 0x000000030a0a781a */ /* 0x000fe20000000000 */
[----:B------:R-:W3:Y:S01]  /*0370*/  LDCU.128 UR16, c[0x0][0x380] ;  /* 0x00007000ff1077ac */ /* 0x000ee20008000c00 */
[----:B------:R-:W-:Y:S01]  /*0380*/  LOP3.LUT R25, R0, 0x1f, RZ, 0xc0, !PT ;  /* 0x0000001f00197812 */ /* 0x000fe200078ec0ff */
[----:B------:R-:W-:Y:S01]  /*0390*/  IMAD.SHL.U32 R42, R32, 0x4, RZ ;  /* 0x00000004202a7824 */ /* 0x000fe200078e00ff */
[C---:B------:R-:W-:Y:S01]  /*03a0*/  LOP3.LUT R31, R10.reuse, 0x8, RZ, 0xfc, !PT ;  /* 0x000000080a1f7812 */ /* 0x040fe200078efcff */
[----:B------:R-:W-:Y:S01]  /*03b0*/  UMOV UR4, 0x400 ;  /* 0x0000040000047882 */ /* 0x000fe20000000000 */
[C---:B------:R-:W-:Y:S01]  /*03c0*/  LOP3.LUT R5, R10.reuse, 0x10, RZ, 0xfc, !PT ;  /* 0x000000100a057812 */ /* 0x040fe200078efcff */
[----:B------:R-:W4:Y:S01]  /*03d0*/  LDCU.64 UR20, c[0x0][0x358] ;  /* 0x00006b00ff1477ac */ /* 0x000f220008000a00 */
[C---:B------:R-:W-:Y:S02]  /*03e0*/  LOP3.LUT R8, R10.reuse, 0x18, RZ, 0xfc, !PT ;  /* 0x000000180a087812 */ /* 0x040fe400078efcff */
[----:B------:R-:W-:-:S02]  /*03f0*/  LOP3.LUT R33, R10, 0x20, RZ, 0xfc, !PT ;  /* 0x000000200a217812 */ /* 0x000fc400078efcff */
[C---:B------:R-:W-:Y:S02]  /*0400*/  LOP3.LUT R29, R10.reuse, 0x28, RZ, 0xfc, !PT ;  /* 0x000000280a1d7812 */ /* 0x040fe400078efcff */
[----:B------:R-:W-:Y:S01]  /*0410*/  LOP3.LUT R7, R10, 0x30, RZ, 0xfc, !PT ;  /* 0x000000300a077812 */ /* 0x000fe200078efcff */
[----:B--2---:R-:W-:Y:S01]  /*0420*/  ULEA UR12, UR11, UR4, 0x18 ;  /* 0x000000040b0c7291 */ /* 0x004fe2000f8ec0ff */
[----:B---3--:R-:W-:Y:S02]  /*0430*/  IADD3 R42, P0, P2, R25, UR16, R42 ;  /* 0x00000010192a7c10 */ /* 0x008fe4000fa1e02a */
[----:B------:R-:W-:Y:S02]  /*0440*/  LEA R40, P4, R31, UR16, 0x7 ;  /* 0x000000101f287c11 */ /* 0x000fe4000f8838ff */
[----:B------:R-:W-:Y:S02]  /*0450*/  IADD3.X R43, PT, PT, RZ, UR17, RZ, P0, P2 ;  /* 0x00000011ff2b7c10 */ /* 0x000fe400087e44ff */
[----:B------:R-:W-:-:S02]  /*0460*/  IADD3 R40, P5, PT, R25, R40, RZ ;  /* 0x0000002819287210 */ /* 0x000fc40007fbe0ff */
[----:B-1----:R-:W1:Y:S01]  /*0470*/  LDS R3, [UR12] ;  /* 0x0000000cff037984 */ /* 0x002e620008000800 */
[----:B------:R-:W-:Y:S01]  /*0480*/  LEA.HI.X R2, R31, UR17, RZ, 0x7, P4 ;  /* 0x000000111f027c11 */ /* 0x000fe2000a0f3cff */
[----:B------:R-:W-:Y:S01]  /*0490*/  BAR.SYNC.DEFER_BLOCKING 0x0 ;  /* 0x0000000000007b1d */ /* 0x000fe20000010000 */
[----:B------:R-:W-:-:S03]  /*04a0*/  LEA R38, P6, R5, UR16, 0x7 ;  /* 0x0000001005267c11 */ /* 0x000fc6000f8c38ff */
[----:B------:R-:W-:Y:S01]  /*04b0*/  IMAD.X R41, RZ, RZ, R2, P5 ;  /* 0x000000ffff297224 */ /* 0x000fe200028e0602 */
[C---:B------:R-:W-:Y:S02]  /*04c0*/  LEA R22, P0, R8.reuse, UR16, 0x7 ;  /* 0x0000001008167c11 */ /* 0x040fe4000f8038ff */
[----:B------:R-:W-:Y:S02]  /*04d0*/  LEA R20, P2, R33, UR16, 0x7 ;  /* 0x0000001021147c11 */ /* 0x000fe4000f8438ff */
[----:B------:R-:W-:Y:S02]  /*04e0*/  LEA R14, P3, R29, UR16, 0x7 ;  /* 0x000000101d0e7c11 */ /* 0x000fe4000f8638ff */
[----:B------:R-:W-:Y:S02]  /*04f0*/  LEA R18, P4, R7, UR16, 0x7 ;  /* 0x0000001007127c11 */ /* 0x000fe4000f8838ff */
[----:B------:R-:W-:Y:S02]  /*0500*/  LEA.HI.X R11, R5, UR17, RZ, 0x7, P6 ;  /* 0x00000011050b7c11 */ /* 0x000fe4000b0f3cff */
[----:B------:R-:W-:-:S02]  /*0510*/  LEA.HI.X R9, R8, UR17, RZ, 0x7, P0 ;  /* 0x0000001108097c11 */ /* 0x000fc400080f3cff */
[----:B------:R-:W-:Y:S02]  /*0520*/  LEA.HI.X R6, R33, UR17, RZ, 0x7, P2 ;  /* 0x0000001121067c11 */ /* 0x000fe400090f3cff */
[----:B------:R-:W-:Y:S02]  /*0530*/  LEA.HI.X R4, R29, UR17, RZ, 0x7, P3 ;  /* 0x000000111d047c11 */ /* 0x000fe400098f3cff */
[C---:B------:R-:W-:Y:S02]  /*0540*/  IADD3 R38, P5, PT, R25.reuse, R38, RZ ;  /* 0x0000002619267210 */ /* 0x040fe40007fbe0ff */
[C---:B------:R-:W-:Y:S02]  /*0550*/  IADD3 R22, P6, PT, R25.reuse, R22, RZ ;  /* 0x0000001619167210 */ /* 0x040fe40007fde0ff */
[C---:B------:R-:W-:Y:S01]  /*0560*/  IADD3 R20, P0, PT, R25.reuse, R20, RZ ;  /* 0x0000001419147210 */ /* 0x040fe20007f1e0ff */
[----:B------:R-:W-:Y:S01]  /*0570*/  IMAD.X R39, RZ, RZ, R11, P5 ;  /* 0x000000ffff277224 */ /* 0x000fe200028e060b */
[C---:B------:R-:W-:Y:S01]  /*0580*/  IADD3 R14, P2, PT, R25.reuse, R14, RZ ;  /* 0x0000000e190e7210 */ /* 0x040fe20007f5e0ff */
[----:B------:R-:W-:Y:S01]  /*0590*/  IMAD.X R23, RZ, RZ, R9, P6 ;  /* 0x000000ffff177224 */ /* 0x000fe200030e0609 */
[----:B------:R-:W-:Y:S01]  /*05a0*/  IADD3 R18, P3, PT, R25, R18, RZ ;  /* 0x0000001219127210 */ /* 0x000fe20007f7e0ff */
[----:B------:R-:W-:Y:S01]  /*05b0*/  IMAD.X R21, RZ, RZ, R6, P0 ;  /* 0x000000ffff157224 */ /* 0x000fe200000e0606 */
[----:B------:R-:W-:Y:S01]  /*05c0*/  LEA.HI.X R2, R7, UR17, RZ, 0x7, P4 ;  /* 0x0000001107027c11 */ /* 0x000fe2000a0f3cff */
[----:B------:R-:W-:Y:S01]  /*05d0*/  IMAD.X R15, RZ, RZ, R4, P2 ;  /* 0x000000ffff0f7224 */ /* 0x000fe200010e0604 */
[----:B----4-:R2:W5:Y:S03]  /*05e0*/  LDG.E.U8 R30, desc[UR20][R42.64] ;  /* 0x000000142a1e7981 */ /* 0x010566000c1e1100 */
[----:B------:R-:W-:Y:S01]  /*05f0*/  IMAD.X R19, RZ, RZ, R2, P3 ;  /* 0x000000ffff137224 */ /* 0x000fe200018e0602 */
[----:B------:R2:W5:Y:S01]  /*0600*/  LDG.E.U8 R28, desc[UR20][R40.64] ;  /* 0x00000014281c7981 */ /* 0x000562000c1e1100 */
[----:B------:R-:W-:-:S03]  /*0610*/  LOP3.LUT R9, R0, 0xe0, RZ, 0xc0, !PT ;  /* 0x000000e000097812 */ /* 0x000fc600078ec0ff */
[----:B------:R2:W5:Y:S04]  /*0620*/  LDG.E.U8 R24, desc[UR20][R38.64] ;  /* 0x0000001426187981 */ /* 0x000568000c1e1100 */
[----:B------:R2:W5:Y:S04]  /*0630*/  LDG.E.U8 R26, desc[UR20][R22.64] ;  /* 0x00000014161a7981 */ /* 0x000568000c1e1100 */
[----:B------:R2:W5:Y:S04]  /*0640*/  LDG.E.U8 R12, desc[UR20][R20.64] ;  /* 0x00000014140c7981 */ /* 0x000568000c1e1100 */
[----:B------:R2:W5:Y:S04]  /*0650*/  LDG.E.U8 R6, desc[UR20][R14.64] ;  /* 0x000000140e067981 */ /* 0x000568000c1e1100 */
[----:B------:R2:W5:Y:S01]  /*0660*/  LDG.E.U8 R4, desc[UR20][R18.64] ;  /* 0x0000001412047981 */ /* 0x000562000c1e1100 */
[----:B-1----:R-:W-:Y:S05]  /*0670*/  @P1 BRA `(.L_x_5) ;  /* 0x0000000000181947 */ /* 0x002fea0003800000 */
[----:B------:R-:W-:Y:S01]  /*0680*/  ELECT P0, URZ, PT ;  /* 0x0000000000ff782f */ /* 0x000fe20003800000 */
[----:B------:R-:W-:Y:S01]  /*0690*/  IMAD.MOV.U32 R2, RZ, RZ, 0x1 ;  /* 0x00000001ff027424 */ /* 0x000fe200078e00ff */
[----:B------:R-:W-:Y:S01]  /*06a0*/  UMOV UR4, 0x40 ;  /* 0x0000004000047882 */ /* 0x000fe20000000000 */
[----:B------:R-:W-:Y:S01]  /*06b0*/  UVIRTCOUNT.DEALLOC.SMPOOL 0x80 ;  /* 0x000000800000784c */ /* 0x000fe20000000000 */
[----:B------:R-:W-:-:S09]  /*06c0*/  ULEA UR4, UR11, UR4, 0x18 ;  /* 0x000000040b047291 */ /* 0x000fd2000f8ec0ff */
[----:B------:R1:W-:Y:S03]  /*06d0*/  @P0 STS.U8 [UR4], R2 ;  /* 0x00000002ff000988 */ /* 0x0003e60008000004 */
.L_x_5:
[----:B------:R-:W-:Y:S01]  /*06e0*/  LOP3.LUT R10, R10, 0x38, RZ, 0xfc, !PT ;  /* 0x000000380a0a7812 */ /* 0x000fe200078efcff */
[----:B------:R-:W-:Y:S01]  /*06f0*/  IMAD.SHL.U32 R13, R9, 0x4, RZ ;  /* 0x00000004090d7824 */ /* 0x000fe200078e00ff */
[----:B-1----:R-:W-:Y:S01]  /*0700*/  SHF.R.U32.HI R2, RZ, 0x1, R9 ;  /* 0x00000001ff027819 */ /* 0x002fe20000011609 */
[----:B------:R-:W3:Y:S01]  /*0710*/  LDG.E.U8 R27, desc[UR20][R38.64+0x20] ;  /* 0x00002014261b7981 */ /* 0x000ee2000c1e1100 */
[C---:B------:R-:W-:Y:S02]  /*0720*/  LEA R16, P0, R10.reuse, UR16, 0x7 ;  /* 0x000000100a107c11 */ /* 0x040fe4000f8038ff */
[----:B------:R-:W-:Y:S01]  /*0730*/  LOP3.LUT R13, R13, 0x1f, R0, 0xf8, !PT ;  /* 0x0000001f0d0d7812 */ /* 0x000fe200078ef800 */
[----:B------:R-:W4:Y:S01]  /*0740*/  LDG.E.U8 R35, desc[UR20][R22.64+0x20] ;  /* 0x0000201416237981 */ /* 0x000f22000c1e1100 */
[----:B------:R-:W-:Y:S02]  /*0750*/  IADD3 R16, P2, PT, R25, R16, RZ ;  /* 0x0000001019107210 */ /* 0x000fe40007f5e0ff */
[----:B------:R-:W-:Y:S01]  /*0760*/  LEA.HI.X R9, R10, UR17, RZ, 0x7, P0 ;  /* 0x000000110a097c11 */ /* 0x000fe200080f3cff */
[----:B--2---:R-:W2:Y:S01]  /*0770*/  LDG.E.U8 R11, desc[UR20][R40.64+0x20] ;  /* 0x00002014280b7981 */ /* 0x004ea2000c1e1100 */
[----:B------:R-:W-:-:S03]  /*0780*/  LOP3.LUT R13, R13, R2, RZ, 0x3c, !PT ;  /* 0x000000020d0d7212 */ /* 0x000fc600078e3cff */
[----:B------:R-:W-:Y:S01]  /*0790*/  IMAD.X R17, RZ, RZ, R9, P2 ;  /* 0x000000ffff117224 */ /* 0x000fe200010e0609 */
[----:B------:R-:W2:Y:S04]  /*07a0*/  LDG.E.U8 R45, desc[UR20][R20.64+0x20] ;  /* 0x00002014142d7981 */ /* 0x000ea8000c1e1100 */
[----:B-----5:R1:W-:Y:S04]  /*07b0*/  STS.U8 [R13+UR12+0xc00], R26 ;  /* 0x000c001a0d007988 */ /* 0x0203e8000800000c */
[----:B------:R-:W2:Y:S04]  /*07c0*/  LDG.E.U8 R34, desc[UR20][R16.64] ;  /* 0x0000001410227981 */ /* 0x000ea8000c1e1100 */
[----:B------:R-:W3:Y:S04]  /*07d0*/  LDG.E.U8 R9, desc[UR20][R42.64+0x20] ;  /* 0x000020142a097981 */ /* 0x000ee8000c1e1100 */
[----:B-1----:R-:W4:Y:S04]  /*07e0*/  LDG.E.U8 R26, desc[UR20][R18.64+0x20] ;  /* 0x00002014121a7981 */ /* 0x002f28000c1e1100 */
[----:B------:R1:W-:Y:S04]  /*07f0*/  STS.U8 [R13+UR12], R30 ;  /* 0x0000001e0d007988 */ /* 0x0003e8000800000c */
[----:B------:R0:W-:Y:S04]  /*0800*/  STS.U8 [R13+UR12+0x1000], R12 ;  /* 0x0010000c0d007988 */ /* 0x0001e8000800000c */
[----:B------:R0:W-:Y:S04]  /*0810*/  STS.U8 [R13+UR12+0x800], R24 ;  /* 0x000800180d007988 */ /* 0x0001e8000800000c */
[----:B-1----:R-:W4:Y:S04]  /*0820*/  LDG.E.U8 R30, desc[UR20][R16.64+0x20] ;  /* 0x00002014101e7981 */ /* 0x002f28000c1e1100 */
[----:B0-----:R-:W4:Y:S01]  /*0830*/  LDG.E.U8 R12, desc[UR20][R14.64+0x20] ;  /* 0x000020140e0c7981 */ /* 0x001f22000c1e1100 */
[----:B------:R-:W-:-:S03]  /*0840*/  LOP3.LUT R24, R13, 0x20, RZ, 0x3c, !PT ;  /* 0x000000200d187812 */ /* 0x000fc600078e3cff */
[----:B------:R-:W-:Y:S04]  /*0850*/  STS.U8 [R13+UR12+0x400], R28 ;  /* 0x0004001c0d007988 */ /* 0x000fe8000800000c */
[----:B------:R0:W-:Y:S04]  /*0860*/  STS.U8 [R13+UR12+0x1400], R6 ;  /* 0x001400060d007988 */ /* 0x0001e8000800000c */
[----:B------:R1:W-:Y:S04]  /*0870*/  STS.U8 [R13+UR12+0x1800], R4 ;  /* 0x001800040d007988 */ /* 0x0003e8000800000c */
[----:B------:R-:W4:Y:S04]  /*0880*/  LDG.E.U8 R36, desc[UR20][R42.64+0x40] ;  /* 0x000040142a247981 */ /* 0x000f28000c1e1100 */
[----:B------:R-:W4:Y:S04]  /*0890*/  LDG.E.U8 R37, desc[UR20][R40.64+0x40] ;  /* 0x0000401428257981 */ /* 0x000f28000c1e1100 */
[----:B0-----:R-:W4:Y:S04]  /*08a0*/  LDG.E.U8 R6, desc[UR20][R14.64+0x40] ;  /* 0x000040140e067981 */ /* 0x001f28000c1e1100 */
[----:B------:R-:W4:Y:S04]  /*08b0*/  LDG.E.U8 R28, desc[UR20][R42.64+0x60] ;  /* 0x000060142a1c7981 */ /* 0x000f28000c1e1100 */
[----:B-1----:R-:W4:Y:S04]  /*08c0*/  LDG.E.U8 R4, desc[UR20][R40.64+0x60] ;  /* 0x0000601428047981 */ /* 0x002f28000c1e1100 */
[----:B------:R0:W4:Y:S04]  /*08d0*/  LDG.E.U8 R14, desc[UR20][R14.64+0x60] ;  /* 0x000060140e0e7981 */ /* 0x000128000c1e1100 */
[----:B--2---:R1:W-:Y:S04]  /*08e0*/  STS.U8 [R13+UR12+0x1c00], R34 ;  /* 0x001c00220d007988 */ /* 0x0043e8000800000c */
[----:B---3--:R-:W-:Y:S04]  /*08f0*/  STS.U8 [R24+UR12+0x800], R27 ;  /* 0x0008001b18007988 */ /* 0x008fe8000800000c */
[----:B----4-:R2:W-:Y:S04]  /*0900*/  STS.U8 [R24+UR12+0x1800], R26 ;  /* 0x0018001a18007988 */ /* 0x0105e8000800000c */
[----:B------:R3:W-:Y:S04]  /*0910*/  STS.U8 [R24+UR12+0xc00], R35 ;  /* 0x000c002318007988 */ /* 0x0007e8000800000c */
[----:B-1----:R-:W4:Y:S01]  /*0920*/  LDG.E.U8 R34, desc[UR20][R20.64+0x40] ;  /* 0x0000401414227981 */ /* 0x002f22000c1e1100 */
[----:B--2---:R-:W1:Y:S03]  /*0930*/  LDC.64 R26, c[0x0][0x388] ;  /* 0x0000e200ff1a7b82 */ /* 0x004e660000000a00 */
[----:B---3--:R-:W2:Y:S04]  /*0940*/  LDG.E.U8 R35, desc[UR20][R22.64+0x40] ;  /* 0x0000401416237981 */ /* 0x008ea8000c1e1100 */
[----:B------:R3:W-:Y:S04]  /*0950*/  STS.U8 [R24+UR12], R9 ;  /* 0x0000000918007988 */ /* 0x0007e8000800000c */
[----:B------:R0:W-:Y:S04]  /*0960*/  STS.U8 [R24+UR12+0x400], R11 ;  /* 0x0004000b18007988 */ /* 0x0001e8000800000c */
[----:B------:R-:W-:Y:S04]  /*0970*/  STS.U8 [R24+UR12+0x1000], R45 ;  /* 0x0010002d18007988 */ /* 0x000fe8000800000c */
[----:B---3--:R-:W3:Y:S04]  /*0980*/  LDG.E.U8 R9, desc[UR20][R38.64+0x40] ;  /* 0x0000401426097981 */ /* 0x008ee8000c1e1100 */
[----:B------:R0:W-:Y:S04]  /*0990*/  STS.U8 [R24+UR12+0x1400], R12 ;  /* 0x0014000c18007988 */ /* 0x0001e8000800000c */
[----:B------:R1:W-:Y:S04]  /*09a0*/  STS.U8 [R24+UR12+0x1c00], R30 ;  /* 0x001c001e18007988 */ /* 0x0003e8000800000c */
[----:B0-----:R-:W3:Y:S04]  /*09b0*/  LDG.E.U8 R11, desc[UR20][R38.64+0x60] ;  /* 0x00006014260b7981 */ /* 0x001ee8000c1e1100 */
[----:B------:R-:W3:Y:S01]  /*09c0*/  LDG.E.U8 R12, desc[UR20][R18.64+0x40] ;  /* 0x00004014120c7981 */ /* 0x000ee2000c1e1100 */
[----:B-1----:R-:W-:-:S03]  /*09d0*/  IMAD.WIDE.U32 R30, R31, 0x40, R26 ;  /* 0x000000401f1e7825 */ /* 0x002fc600078e001a */
[----:B------:R-:W3:Y:S01]  /*09e0*/  LDG.E.U8 R24, desc[UR20][R16.64+0x40] ;  /* 0x0000401410187981 */ /* 0x000ee2000c1e1100 */
[----:B------:R-:W-:-:S03]  /*09f0*/  IADD3 R30, P0, PT, R25, R30, RZ ;  /* 0x0000001e191e7210 */ /* 0x000fc60007f1e0ff */
[----:B------:R-:W3:Y:S02]  /*0a00*/  LDG.E.U8 R22, desc[UR20][R22.64+0x60] ;  /* 0x0000601416167981 */ /* 0x000ee4000c1e1100 */
[----:B------:R-:W-:Y:S02]  /*0a10*/  IMAD.X R31, RZ, RZ, R31, P0 ;  /* 0x000000ffff1f7224 */ /* 0x000fe400000e061f */
[----:B------:R0:W3:Y:S04]  /*0a20*/  LDG.E.U8 R20, desc[UR20][R20.64+0x60] ;  /* 0x0000601414147981 */ /* 0x0000e8000c1e1100 */
[----:B------:R-:W3:Y:S04]  /*0a30*/  LDG.E.U8 R18, desc[UR20][R18.64+0x60] ;  /* 0x0000601412127981 */ /* 0x000ee8000c1e1100 */
[----:B------:R-:W3:Y:S04]  /*0a40*/  LDG.E.U8 R16, desc[UR20][R16.64+0x60] ;  /* 0x0000601410107981 */ /* 0x000ee8000c1e1100 */
[----:B------:R-:W3:Y:S01]  /*0a50*/  LDG.E.U8 R19, desc[UR20][R30.64] ;  /* 0x000000141e137981 */ /* 0x000ee2000c1e1100 */
[----:B------:R-:W-:-:S02]  /*0a60*/  LOP3.LUT R15, R13, 0x40, RZ, 0x3c, !PT ;  /* 0x000000400d0f7812 */ /* 0x000fc400078e3cff */
[----:B0-----:R-:W-:Y:S01]  /*0a70*/  LOP3.LUT R21, R0, 0xe0, RZ, 0xc0, !PT ;  /* 0x000000e000157812 */ /* 0x001fe200078ec0ff */
[----:B------:R-:W-:Y:S01]  /*0a80*/  IMAD.WIDE.U32 R38, R33, 0x40, R26 ;  /* 0x0000004021267825 */ /* 0x000fe200078e001a */
[----:B------:R-:W-:Y:S01]  /*0a90*/  R2UR UR13, R3 ;  /* 0x00000000030d72ca */ /* 0x000fe200000e0000 */
[----:B------:R-:W-:Y:S02]  /*0aa0*/  STS.U8 [R15+UR12], R36 ;  /* 0x000000240f007988 */ /* 0x000fe4000800000c */
[----:B------:R-:W-:Y:S01]  /*0ab0*/  IMAD.SHL.U32 R3, R21, 0x2, RZ ;  /* 0x0000000215037824 */ /* 0x000fe200078e00ff */
[----:B------:R-:W-:Y:S01]  /*0ac0*/  LOP3.LUT R33, R13, 0x60, RZ, 0x3c, !PT ;  /* 0x000000600d217812 */ /* 0x000fe200078e3cff */
[----:B------:R-:W-:Y:S01]  /*0ad0*/  IMAD.SHL.U32 R32, R32, 0x2, RZ ;  /* 0x0000000220207824 */ /* 0x000fe200078e00ff */
[----:B------:R-:W3:Y:S02]  /*0ae0*/  LDG.E.U8 R30, desc[UR20][R30.64+0x20] ;  /* 0x000020141e1e7981 */ /* 0x000ee4000c1e1100 */
[----:B------:R-:W-:-:S02]  /*0af0*/  LOP3.LUT R13, R3, 0x1f, R0, 0xf8, !PT ;  /* 0x0000001f030d7812 */ /* 0x000fc400078ef800 */
[----:B------:R-:W-:Y:S04]  /*0b00*/  STS.U8 [R15+UR12+0x400], R37 ;  /* 0x000400250f007988 */ /* 0x000fe8000800000c */
[----:B------:R0:W-:Y:S02]  /*0b10*/  STS.U8 [R15+UR12+0x1400], R6 ;  /* 0x001400060f007988 */ /* 0x0001e4000800000c */
[----:B0-----:R-:W-:-:S03]  /*0b20*/  IMAD.WIDE.U32 R6, R7, 0x40, R26 ;  /* 0x0000004007067825 */ /* 0x001fc600078e001a */
[----:B------:R-:W-:-:S05]  /*0b30*/  IADD3 R6, P4, PT, R25, R6, RZ ;  /* 0x0000000619067210 */ /* 0x000fca0007f9e0ff */
[----:B------:R-:W-:Y:S01]  /*0b40*/  IMAD.X R7, RZ, RZ, R7, P4 ;  /* 0x000000ffff077224 */ /* 0x000fe200020e0607 */
[----:B----4-:R-:W-:Y:S04]  /*0b50*/  STS.U8 [R15+UR12+0x1000], R34 ;  /* 0x001000220f007988 */ /* 0x010fe8000800000c */
[----:B--2---:R0:W-:Y:S02]  /*0b60*/  STS.U8 [R15+UR12+0xc00], R35 ;  /* 0x000c00230f007988 */ /* 0x0041e4000800000c */
[----:B0-----:R-:W-:-:S03]  /*0b70*/  IMAD.WIDE.U32 R34, R5, 0x40, R26 ;  /* 0x0000004005227825 */ /* 0x001fc600078e001a */
[----:B------:R-:W-:Y:S01]  /*0b80*/  IADD3 R34, P0, PT, R25, R34, RZ ;  /* 0x0000002219227210 */ /* 0x000fe20007f1e0ff */
[----:B---3--:R0:W-:Y:S04]  /*0b90*/  STS.U8 [R15+UR12+0x800], R9 ;  /* 0x000800090f007988 */ /* 0x0081e8000800000c */
[----:B------:R-:W-:-:S05]  /*0ba0*/  IMAD.X R35, RZ, RZ, R35, P0 ;  /* 0x000000ffff237224 */ /* 0x000fca00000e0623 */
[----:B------:R-:W2:Y:S01]  /*0bb0*/  LDG.E.U8 R23, desc[UR20][R34.64] ;  /* 0x0000001422177981 */ /* 0x000ea2000c1e1100 */
[----:B0-----:R-:W-:-:S03]  /*0bc0*/  IMAD.WIDE.U32 R8, R8, 0x40, R26 ;  /* 0x0000004008087825 */ /* 0x001fc600078e001a */
[C---:B------:R-:W-:Y:S02]  /*0bd0*/  IADD3 R36, P2, PT, R25.reuse, R8, RZ ;  /* 0x0000000819247210 */ /* 0x040fe40007f5e0ff */
[----:B------:R-:W-:Y:S02]  /*0be0*/  IADD3 R8, P0, PT, R25, R38, RZ ;  /* 0x0000002619087210 */ /* 0x000fe40007f1e0ff */
[----:B------:R-:W-:Y:S01]  /*0bf0*/  SHF.R.U32.HI R38, RZ, 0x2, R0 ;  /* 0x00000002ff267819 */ /* 0x000fe20000011600 */
[----:B------:R-:W-:Y:S01]  /*0c00*/  IMAD.X R37, RZ, RZ, R9, P2 ;  /* 0x000000ffff257224 */ /* 0x000fe200010e0609 */
[----:B------:R0:W-:Y:S01]  /*0c10*/  STS.U8 [R15+UR12+0x1800], R12 ;  /* 0x0018000c0f007988 */ /* 0x0001e2000800000c */
[----:B------:R-:W-:Y:S01]  /*0c20*/  IMAD.X R9, RZ, RZ, R39, P0 ;  /* 0x000000ffff097224 */ /* 0x000fe200000e0627 */
[----:B------:R-:W-:Y:S02]  /*0c30*/  LOP3.LUT R38, R13, 0x30, R38, 0x78, !PT ;  /* 0x000000300d267812 */ /* 0x000fe400078e7826 */
[----:B------:R-:W-:Y:S04]  /*0c40*/  STS.U8 [R15+UR12+0x1c00], R24 ;  /* 0x001c00180f007988 */ /* 0x000fe8000800000c */
[----:B------:R1:W-:Y:S01]  /*0c50*/  STS.U8 [R33+UR12], R28 ;  /* 0x0000001c21007988 */ /* 0x0003e2000800000c */
[----:B0-----:R-:W-:-:S03]  /*0c60*/  IMAD.WIDE.U32 R12, R29, 0x40, R26 ;  /* 0x000000401d0c7825 */ /* 0x001fc600078e001a */
[----:B------:R-:W3:Y:S01]  /*0c70*/  LDG.E.U8 R17, desc[UR20][R36.64] ;  /* 0x0000001424117981 */ /* 0x000ee2000c1e1100 */
[----:B------:R-:W-:-:S03]  /*0c80*/  IMAD.WIDE.U32 R26, R10, 0x40, R26 ;  /* 0x000000400a1a7825 */ /* 0x000fc600078e001a */
[----:B------:R-:W4:Y:S01]  /*0c90*/  LDG.E.U8 R5, desc[UR20][R8.64] ;  /* 0x0000001408057981 */ /* 0x000f22000c1e1100 */
[C---:B-1----:R-:W-:Y:S02]  /*0ca0*/  IADD3 R28, P0, P2, R25.reuse, UR18, R32 ;  /* 0x00000012191c7c10 */ /* 0x042fe4000fa1e020 */
[C---:B------:R-:W-:Y:S01]  /*0cb0*/  IADD3 R12, P3, PT, R25.reuse, R12, RZ ;  /* 0x0000000c190c7210 */ /* 0x040fe20007f7e0ff */
[----:B------:R-:W4:Y:S01]  /*0cc0*/  LDG.E.U8 R34, desc[UR20][R34.64+0x20] ;  /* 0x0000201422227981 */ /* 0x000f22000c1e1100 */
[----:B------:R-:W-:Y:S02]  /*0cd0*/  IADD3.X R29, PT, PT, RZ, UR19, RZ, P0, P2 ;  /* 0x00000013ff1d7c10 */ /* 0x000fe400087e44ff */
[----:B------:R-:W-:Y:S01]  /*0ce0*/  IADD3 R10, P0, PT, R25, R26, RZ ;  /* 0x0000001a190a7210 */ /* 0x000fe20007f1e0ff */
[----:B------:R0:W-:Y:S01]  /*0cf0*/  STS.U8 [R33+UR12+0x800], R11 ;  /* 0x0008000b21007988 */ /* 0x0001e2000800000c */
[----:B------:R-:W-:-:S03]  /*0d00*/  IMAD.X R13, RZ, RZ, R13, P3 ;  /* 0x000000ffff0d7224 */ /* 0x000fc600018e060d */
[----:B------:R-:W-:Y:S04]  /*0d10*/  STS.U8 [R33+UR12+0x400], R4 ;  /* 0x0004000421007988 */ /* 0x000fe8000800000c */
[----:B------:R-:W-:Y:S01]  /*0d20*/  STS.U8 [R33+UR12+0xc00], R22 ;  /* 0x000c001621007988 */ /* 0x000fe2000800000c */
[----:B0-----:R-:W-:-:S03]  /*0d30*/  IMAD.X R11, RZ, RZ, R27, P0 ;  /* 0x000000ffff0b7224 */ /* 0x001fc600000e061b */
[----:B------:R-:W-:Y:S04]  /*0d40*/  STS.U8 [R33+UR12+0x1000], R20 ;  /* 0x0010001421007988 */ /* 0x000fe8000800000c */
[----:B------:R-:W-:Y:S04]  /*0d50*/  STS.U8 [R33+UR12+0x1400], R14 ;  /* 0x0014000e21007988 */ /* 0x000fe8000800000c */
[----:B------:R-:W-:Y:S04]  /*0d60*/  STS.U8 [R33+UR12+0x1800], R18 ;  /* 0x0018001221007988 */ /* 0x000fe8000800000c */
[----:B------:R0:W-:Y:S04]  /*0d70*/  STS.U8 [R33+UR12+0x1c00], R16 ;  /* 0x001c001021007988 */ /* 0x0001e8000800000c */
[----:B------:R-:W4:Y:S04]  /*0d80*/  LDG.E.U8 R15, desc[UR20][R12.64] ;  /* 0x000000140c0f7981 */ /* 0x000f28000c1e1100 */
[----:B------:R-:W4:Y:S04]  /*0d90*/  LDG.E.U8 R25, desc[UR20][R6.64] ;  /* 0x0000001406197981 */ /* 0x000f28000c1e1100 */
[----:B------:R-:W4:Y:S04]  /*0da0*/  LDG.E.U8 R27, desc[UR20][R28.64] ;  /* 0x000000141c1b7981 */ /* 0x000f28000c1e1100 */
[----:B------:R-:W4:Y:S04]  /*0db0*/  LDG.E.U8 R39, desc[UR20][R28.64+0x1000] ;  /* 0x001000141c277981 */ /* 0x000f28000c1e1100 */
[----:B------:R-:W4:Y:S04]  /*0dc0*/  LDG.E.U8 R41, desc[UR20][R28.64+0x1200] ;  /* 0x001200141c297981 */ /* 0x000f28000c1e1100 */
[----:B0-----:R-:W4:Y:S04]  /*0dd0*/  LDG.E.U8 R33, desc[UR20][R28.64+0x1400] ;  /* 0x001400141c217981 */ /* 0x001f28000c1e1100 */
[----:B------:R-:W4:Y:S04]  /*0de0*/  LDG.E.U8 R43, desc[UR20][R28.64+0x1600] ;  /* 0x001600141c2b7981 */ /* 0x000f28000c1e1100 */
        /* <DEDUP_REMOVED lines=9> */
[----:B------:R0:W-:Y:S04]  /*0e80*/  STS.U8 [R38+UR12+0x2200], R19 ;  /* 0x0022001326007988 */ /* 0x0001e8000800000c */
        /* <DEDUP_REMOVED lines=9> */
[----:B0-----:R-:W4:Y:S01]  /*0f20*/  LDG.E.U8 R19, desc[UR20][R28.64+0x1e20] ;  /* 0x001e20141c137981 */ /* 0x001f22000c1e1100 */
[----:B------:R-:W-:Y:S01]  /*0f30*/  LOP3.LUT P2, RZ, R0, 0xff, RZ, 0xc0, !PT ;  /* 0x000000ff00ff7812 */ /* 0x000fe2000784c0ff */
[----:B------:R-:W-:-:S12]  /*0f40*/  UMOV UR4, 0x1 ;  /* 0x0000000100047882 */ /* 0x000fd80000000000 */
[----:B------:R-:W-:-:S05]  /*0f50*/  VOTEU.ALL UP0, P2 ;  /* 0x0000000000ff7886 */ /* 0x000fca0001000000 */
[----:B------:R-:W-:-:S04]  /*0f60*/  @!UP0 UIADD3 UR4, UPT, UPT, -UR4, 0x100000, URZ ;  /* 0x0010000004048890 */ /* 0x000fc8000fffe1ff */
[----:B------:R-:W-:Y:S02]  /*0f70*/  @!UP0 USHF.L.U32 UR5, UR4, 0xb, URZ ;  /* 0x0000000b04058899 */ /* 0x000fe400080006ff */
[----:B------:R-:W-:Y:S01]  /*0f80*/  @!UP0 USHF.L.U32 UR4, UR4, 0x1, URZ ;  /* 0x0000000104048899 */ /* 0x000fe200080006ff */
[----:B------:R-:W-:Y:S01]  /*0f90*/  VOTEU.ALL UP1, P2 ;  /* 0x0000000000ff7886 */ /* 0x000fe20001020000 */
[----:B--2---:R-:W-:Y:S04]  /*0fa0*/  STS.U8 [R38+UR12+0x2400], R23 ;  /* 0x0024001726007988 */ /* 0x004fe8000800000c */
[----:B---3--:R0:W-:Y:S04]  /*0fb0*/  STS.U8 [R38+UR12+0x2600], R17 ;  /* 0x0026001126007988 */ /* 0x0081e8000800000c */
[----:B----4-:R1:W-:Y:S01]  /*0fc0*/  STS.U8 [R38+UR12+0x2800], R5 ;  /* 0x0028000526007988 */ /* 0x0103e2000800000c */
[----:B0-----:R-:W-:-:S02]  /*0fd0*/  SHF.R.U32.HI R17, RZ, 0x5, R0 ;  /* 0x00000005ff117819 */ /* 0x001fc40000011600 */
[----:B-1----:R-:W-:Y:S02]  /*0fe0*/  LOP3.LUT R5, R38, 0x20, RZ, 0x3c, !PT ;  /* 0x0000002026057812 */ /* 0x002fe400078e3cff */
[----:B------:R-:W-:Y:S01]  /*0ff0*/  R2UR UR10, R17 ;  /* 0x00000000110a72ca */ /* 0x000fe200000e0000 */
[----:B------:R-:W-:Y:S04]  /*1000*/  STS.U8 [R38+UR12+0x2a00], R15 ;  /* 0x002a000f26007988 */ /* 0x000fe8000800000c */
        /* <DEDUP_REMOVED lines=8> */
[----:B------:R0:W-:Y:S04]  /*1090*/  STS.U8 [R38+UR12+0x3c00], R4 ;  /* 0x003c000426007988 */ /* 0x0001e8000800000c */
        /* <DEDUP_REMOVED lines=17> */
[----:B------:R1:W-:Y:S01]  /*11b0*/  STS.U8 [R5+UR12+0x3e00], R19 ;  /* 0x003e001305007988 */ /* 0x0003e2000800000c */
[----:B------:R2:W-:Y:S06]  /*11c0*/  MEMBAR.ALL.CTA ;  /* 0x0000000000007992 */ /* 0x0005ec0000008000 */
[----:B--2---:R-:W-:Y:S04]  /*11d0*/  FENCE.VIEW.ASYNC.S ;  /* 0x00000000000073c6 */ /* 0x004fe80000000000 */
[----:B------:R-:W2:Y:S02]  /*11e0*/  FENCE.VIEW.ASYNC.S ;  /* 0x00000000000073c6 */ /* 0x000ea40000000000 */
[----:B--2---:R1:W2:Y:S01]  /*11f0*/  @!UP1 SYNCS.EXCH.64 URZ, [UR12+0x4000], UR4 ;  /* 0x004000040cff95b2 */ /* 0x0042a20008000100 */
[----:B------:R-:W-:Y:S01]  /*1200*/  UISETP.NE.U32.AND UP0, UPT, UR10, URZ, UPT ;  /* 0x000000ff0a00728c */ /* 0x000fe2000bf05070 */
[----:B0-----:R-:W-:Y:S01]  /*1210*/  LOP3.LUT R4, R0, 0xff, RZ, 0xc0, !PT ;  /* 0x000000ff00047812 */ /* 0x001fe200078ec0ff */
[----:B--2---:R-:W-:Y:S07]  /*1220*/  BAR.SYNC.DEFER_BLOCKING 0x0 ;  /* 0x0000000000007b1d */ /* 0x004fee0000010000 */
[----:B-1----:R-:W-:Y:S05]  /*1230*/  BRA.U UP0, `(.L_x_6) ;  /* 0x0000000100747547 */ /* 0x002fea000b800000 */
[----:B------:R-:W-:Y:S02]  /*1240*/  UIADD3 UR4, UPT, UPT, UR12, 0x2000, URZ ;  /* 0x000020000c047890 */ /* 0x000fe4000fffe0ff */
[----:B------:R-:W-:Y:S02]  /*1250*/  USHF.R.U32.HI UR6, URZ, 0x4, UR12 ;  /* 0x00000004ff067899 */ /* 0x000fe4000801160c */
[----:B------:R-:W-:Y:S02]  /*1260*/  USHF.R.U32.HI UR4, URZ, 0x4, UR4 ;  /* 0x00000004ff047899 */ /* 0x000fe40008011604 */
[----:B------:R-:W-:Y:S02]  /*1270*/  USGXT.U32 UR6, UR6, 0xe ;  /* 0x0000000e0606789a */ /* 0x000fe40008000000 */
[----:B------:R-:W-:Y:S02]  /*1280*/  USGXT.U32 UR8, UR4, 0xe ;  /* 0x0000000e0408789a */ /* 0x000fe40008000000 */
[----:B------:R-:W-:-:S02]  /*1290*/  UIADD3 UR24, UP0, UPT, UR6, 0x2, URZ ;  /* 0x0000000206187890 */ /* 0x000fc4000ff1e0ff */
[----:B------:R-:W-:Y:S01]  /*12a0*/  UIADD3 UR22, UP1, UPT, UR8, 0x80, URZ ;  /* 0x0000008008167890 */ /* 0x000fe2000ff3e0ff */
[----:B------:R-:W-:Y:S01]  /*12b0*/  UMOV UR4, URZ ;  /* 0x000000ff00047c82 */ /* 0x000fe20008000000 */
[----:B------:R-:W-:Y:S01]  /*12c0*/  UMOV UR26, 0x0 ;  /* 0x00000000001a7882 */ /* 0x000fe20000000000 */
[----:B------:R-:W-:Y:S02]  /*12d0*/  UIADD3.X UR25, UPT, UPT, UR4, 0x40004040, URZ, UP0, !UPT ;  /* 0x4000404004197890 */ /* 0x000fe400087fe4ff */
[----:B------:R-:W-:Y:S02]  /*12e0*/  UIADD3.X UR23, UPT, UPT, UR4, -0x7fffbfe0, URZ, UP1, !UPT ;  /* 0x8000402004177890 */ /* 0x000fe40008ffe4ff */
[----:B------:R-:W-:Y:S02]  /*12f0*/  UIADD3.64 UR4, UPT, UPT, UR24, 0x2, URZ ;  /* 0x0000000218047897 */ /* 0x000fe4000fffe0ff */
[----:B------:R-:W-:Y:S02]  /*1300*/  UIADD3.64 UR14, UPT, UPT, UR22, 0x80, URZ ;  /* 0x00000080160e7897 */ /* 0x000fe4000fffe0ff */
[----:B------:R-:W-:-:S02]  /*1310*/  UIADD3.64 UR16, UPT, UPT, UR24, 0x4, URZ ;  /* 0x0000000418107897 */ /* 0x000fc4000fffe0ff */
[----:B------:R-:W-:Y:S01]  /*1320*/  UIADD3.64 UR18, UPT, UPT, UR22, 0x100, URZ ;  /* 0x0000010016127897 */ /* 0x000fe2000fffe0ff */
[----:B------:R-:W-:Y:S01]  /*1330*/  UMOV UR27, 0x4110010 ;  /* 0x04110010001b7882 */ /* 0x000fe20000000000 */
[----:B------:R-:W-:Y:S01]  /*1340*/  UMOV UR7, 0x40004040 ;  /* 0x4000404000077882 */ /* 0x000fe20000000000 */
[----:B------:R-:W-:Y:S01]  /*1350*/  UMOV UR9, 0x80004020 ;  /* 0x8000402000097882 */ /* 0x000fe20000000000 */
[----:B------:R-:W-:Y:S01]  /*1360*/  UMOV UR28, 0x0 ;  /* 0x00000000001c7882 */ /* 0x000fe20000000000 */
[----:B------:R-:W-:Y:S01]  /*1370*/  UMOV UR29, 0x4110010 ;  /* 0x04110010001d7882 */ /* 0x000fe20000000000 */
[----:B------:R-:W-:Y:S01]  /*1380*/  UMOV UR30, 0x0 ;  /* 0x00000000001e7882 */ /* 0x000fe20000000000 */
[----:B------:R-:W-:Y:S01]  /*1390*/  UMOV UR31, 0x4110010 ;  /* 0x04110010001f7882 */ /* 0x000fe20000000000 */
[----:B------:R0:W-:Y:S01]  /*13a0*/  UTCQMMA gdesc[UR6], gdesc[UR8], tmem[UR13], tmem[UR26], idesc[UR27], !UPT ;  /* 0x00ff1a08060075ea */ /* 0x0001e2000f80030d */
[----:B------:R-:W-:Y:S01]  /*13b0*/  UMOV UR32, 0x0 ;  /* 0x0000000000207882 */ /* 0x000fe20000000000 */
[----:B------:R-:W-:Y:S01]  /*13c0*/  UMOV UR33, 0x4110010 ;  /* 0x0411001000217882 */ /* 0x000fe20000000000 */
[----:B------:R0:W-:Y:S01]  /*13d0*/  UTCQMMA gdesc[UR24], gdesc[UR22], tmem[UR13], tmem[UR28], idesc[UR29], UPT ;  /* 0x00ff1c16180075ea */ /* 0x0001e2000b80030d */
[----:B------:R0:W-:Y:S01]  /*13e0*/  UTCQMMA gdesc[UR4], gdesc[UR14], tmem[UR13], tmem[UR30], idesc[UR31], UPT ;  /* 0x00ff1e0e040075ea */ /* 0x0001e2000b80030d */
[----:B------:R0:W-:Y:S01]  /*13f0*/  UTCQMMA gdesc[UR16], gdesc[UR18], tmem[UR13], tmem[UR32], idesc[UR33], UPT ;  /* 0x00ff2012100075ea */ /* 0x0001e2000b80030d */
[----:B------:R-:W-:Y:S01]  /*1400*/  NOP ;  /* 0x0000000000007918 */ /* 0x000fe20000000000 */
.L_x_6:
[----:B------:R-:W-:Y:S01]  /*1410*/  ELECT P0, URZ, PT ;  /* 0x0000000000ff782f */ /* 0x000fe20003800000 */
[----:B0-----:R-:W-:-:S03]  /*1420*/  UIADD3 UR4, UPT, UPT, UR12, 0x4000, URZ ;  /* 0x000040000c047890 */ /* 0x001fc6000fffe0ff */
[----:B------:R-:W-:Y:S01]  /*1430*/  ISETP.LT.U32.AND P0, PT, R4, 0x20, P0 ;  /* 0x000000200400780c */ /* 0x000fe20000701070 */
[----:B------:R-:W-:Y:S01]  /*1440*/  UMOV UR5, URZ ;  /* 0x000000ff00057c82 */ /* 0x000fe20008000000 */
[----:B------:R-:W-:-:S05]  /*1450*/  IMAD.SHL.U32 R4, R0, 0x10, RZ ;  /* 0x0000001000047824 */ /* 0x000fca00078e00ff */
[----:B------:R-:W-:-:S06]  /*1460*/  LOP3.LUT R22, R4, 0xf0, RZ, 0xc0, !PT ;  /* 0x000000f004167812 */ /* 0x000fcc00078ec0ff */
[----:B------:R-:W-:Y:S01]  /*1470*/  VOTEU.ANY UP0, P0 ;  /* 0x0000000000ff7886 */ /* 0x000fe20000000100 */
[----:B------:R-:W-:-:S04]  /*1480*/  VOTEU.ANY UP1, P0 ;  /* 0x0000000000ff7886 */ /* 0x000fc80000020100 */
[----:B------:R-:W-:Y:S01]  /*1490*/  @UP0 UMOV UR6, UR4 ;  /* 0x0000000400060c82 */ /* 0x000fe20008000000 */
[----:B------:R-:W-:Y:S01]  /*14a0*/  USHF.L.U32 UR4, UR10, 0x15, URZ ;  /* 0x000000150a047899 */ /* 0x000fe200080006ff */
[----:B------:R0:W-:Y:S01]  /*14b0*/  @UP1 UTCBAR [UR6], URZ ;  /* 0x000000ff060013e9 */ /* 0x0001e200080000ff */
[----:B------:R-:W-:Y:S01]  /*14c0*/  BAR.SYNC.DEFER_BLOCKING 0x0 ;  /* 0x0000000000007b1d */ /* 0x000fe20000010000 */
[----:B------:R-:W-:Y:S02]  /*14d0*/  USHF.L.U32 UR5, UR10, 0x3, URZ ;  /* 0x000000030a057899 */ /* 0x000fe400080006ff */
[----:B------:R-:W-:Y:S02]  /*14e0*/  ULOP3.LUT UR4, UR4, 0x600000, URZ, 0xc0, !UPT ;  /* 0x0060000004047892 */ /* 0x000fe4000f8ec0ff */
[----:B------:R-:W-:-:S04]  /*14f0*/  ULOP3.LUT UR5, UR5, 0x20, URZ, 0xc0, !UPT ;  /* 0x0000002005057892 */ /* 0x000fc8000f8ec0ff */
[----:B------:R-:W-:Y:S01]  /*1500*/  UIADD3 UR4, UPT, UPT, UR5, UR4, UR13 ;  /* 0x0000000405047290 */ /* 0x000fe2000fffe00d */
[----:B------:R-:W1:Y:S02]  /*1510*/  SYNCS.PHASECHK.TRANS64.TRYWAIT P0, [UR12+0x4000], RZ ;  /* 0x004000ffff0075a7 */ /* 0x000e64000800110c */
[----:B01----:R-:W-:Y:S09]  /*1520*/  @!P0 BRA `(.L_x_7) ;  /* 0x0000000400fc8947 */ /* 0x003ff20003800000 */
.L_x_11:
[----:B------:R-:W-:Y:S01]  /*1530*/  BAR.SYNC.DEFER_BLOCKING 0x0 ;  /* 0x0000000000007b1d */ /* 0x000fe20000010000 */
[C---:B------:R-:W-:Y:S01]  /*1540*/  LOP3.LUT R20, R0.reuse, 0x7, RZ, 0xc0, !PT ;  /* 0x0000000700147812 */ /* 0x040fe200078ec0ff */
[C---:B------:R-:W-:Y:S01]  /*1550*/  IMAD R22, R21.reuse, 0x8, R22 ;  /* 0x0000000815167824 */ /* 0x040fe200078e0216 */
[C---:B------:R-:W-:Y:S01]  /*1560*/  LOP3.LUT R23, R0.reuse, 0x10, RZ, 0xc0, !PT ;  /* 0x0000001000177812 */ /* 0x040fe200078ec0ff */
[----:B------:R-:W-:Y:S02]  /*1570*/  IMAD.SHL.U32 R24, R0, 0x80, RZ ;  /* 0x0000008000187824 */ /* 0x000fe400078e00ff */
[----:B------:R-:W-:Y:S01]  /*1580*/  IMAD R25, R21, 0x4, R20 ;  /* 0x0000000415197824 */ /* 0x000fe200078e0214 */
[----:B------:R-:W-:Y:S01]  /*1590*/  LDTM.16dp32bit_t0_t15.x16 R4, tmem[UR4] ;  /* 0x00000004000479ee */ /* 0x000fe20008a00000 */
[----:B------:R-:W0:Y:S01]  /*15a0*/  LDTM.16dp32bit_t16_t31.x16 R4, tmem[UR4+0x10] ;  /* 0x00001004000479ee */ /* 0x000e220008a20000 */
[----:B------:R-:W-:Y:S01]  /*15b0*/  IMAD.SHL.U32 R21, R23, 0x4, RZ ;  /* 0x0000000417157824 */ /* 0x000fe200078e00ff */
[----:B------:R-:W-:Y:S01]  /*15c0*/  LOP3.LUT R24, R24, 0x400, RZ, 0xc0, !PT ;  /* 0x0000040018187812 */ /* 0x000fe200078ec0ff */
[----:B------:R-:W-:Y:S01]  /*15d0*/  IMAD.SHL.U32 R25, R25, 0x10, RZ ;  /* 0x0000001019197824 */ /* 0x000fe200078e00ff */
[----:B------:R-:W1:Y:S01]  /*15e0*/  LDCU.64 UR4, c[0x0][0x390] ;  /* 0x00007200ff0477ac */ /* 0x000e620008000a00 */
[----:B------:R-:W-:Y:S01]  /*15f0*/  IMAD.SHL.U32 R3, R3, 0x4, RZ ;  /* 0x0000000403037824 */ /* 0x000fe200078e00ff */
[----:B------:R-:W-:Y:S01]  /*1600*/  LOP3.LUT R21, R22, R21, RZ, 0x3c, !PT ;  /* 0x0000001516157212 */ /* 0x000fe200078e3cff */
[----:B------:R-:W-:Y:S01]  /*1610*/  VIADD R24, R24, UR12 ;  /* 0x0000000c18187c36 */ /* 0x000fe20008000000 */
[----:B------:R-:W-:-:S02]  /*1620*/  LOP3.LUT R25, R25, R2, RZ, 0x3c, !PT ;  /* 0x0000000219197212 */ /* 0x000fc400078e3cff */
[----:B------:R-:W-:Y:S01]  /*1630*/  LOP3.LUT R2, R0, 0x1f, RZ, 0xc0, !PT ;  /* 0x0000001f00027812 */ /* 0x000fe200078ec0ff */
[----:B------:R-:W-:Y:S02]  /*1640*/  IMAD R26, R20, 0x800, R21 ;  /* 0x00000800141a7824 */ /* 0x000fe400078e0215 */
[----:B------:R-:W-:Y:S02]  /*1650*/  IMAD R24, R23, 0x8, R24 ;  /* 0x0000000817187824 */ /* 0x000fe400078e0218 */
[----:B------:R-:W-:Y:S01]  /*1660*/  IMAD.SHL.U32 R2, R2, 0x4, RZ ;  /* 0x0000000402027824 */ /* 0x000fe200078e00ff */
[C---:B------:R-:W-:Y:S01]  /*1670*/  LOP3.LUT R28, R26.reuse, 0x10, RZ, 0x3c, !PT ;  /* 0x000000101a1c7812 */ /* 0x040fe200078e3cff */
[----:B------:R-:W0:Y:S01]  /*1680*/  @!P2 SYNCS.CCTL.IV [UR12+0x4000] ;  /* 0x00400000ff00a9b1 */ /* 0x000e22000800000c */
[C---:B------:R-:W-:Y:S01]  /*1690*/  LOP3.LUT R29, R26.reuse, 0x20, RZ, 0x3c, !PT ;  /* 0x000000201a1d7812 */ /* 0x040fe200078e3cff */
[----:B------:R-:W-:Y:S01]  /*16a0*/  NOP ;  /* 0x0000000000007918 */ /* 0x000fe20000000000 */
[----:B------:R-:W-:Y:S01]  /*16b0*/  LOP3.LUT R31, R26, 0x30, RZ, 0x3c, !PT ;  /* 0x000000301a1f7812 */ /* 0x000fe200078e3cff */
[----:B------:R-:W-:Y:S01]  /*16c0*/  IMAD.IADD R30, R25, 0x1, R24 ;  /* 0x00000001191e7824 */ /* 0x000fe200078e0218 */
[----:B0-----:R1:W-:Y:S01]  /*16d0*/  STS.128 [R26+UR12], R4 ;  /* 0x000000041a007988 */ /* 0x0013e20008000c0c */
[----:B------:R-:W0:Y:S03]  /*16e0*/  LDC.64 R24, c[0x0][0x390] ;  /* 0x0000e400ff187b82 */ /* 0x000e260000000a00 */
[----:B------:R-:W-:Y:S04]  /*16f0*/  STS.128 [R28+UR12], R8 ;  /* 0x000000081c007988 */ /* 0x000fe80008000c0c */
[----:B------:R2:W-:Y:S04]  /*1700*/  STS.128 [R29+UR12], R12 ;  /* 0x0000000c1d007988 */ /* 0x0005e80008000c0c */
[----:B------:R3:W-:Y:S01]  /*1710*/  STS.128 [R31+UR12], R16 ;  /* 0x000000101f007988 */ /* 0x0007e20008000c0c */
[----:B------:R-:W-:Y:S01]  /*1720*/  BAR.SYNC.DEFER_BLOCKING 0x0 ;  /* 0x0000000000007b1d */ /* 0x000fe20000010000 */
[----:B-1----:R-:W-:-:S02]  /*1730*/  IADD3 R26, P0, P2, R2, UR4, R3 ;  /* 0x00000004021a7c10 */ /* 0x002fc4000fa1e003 */
[----:B------:R-:W-:Y:S02]  /*1740*/  SHF.R.U32.HI R3, RZ, 0x5, R0 ;  /* 0x00000005ff037819 */ /* 0x000fe40000011600 */
[----:B------:R-:W-:Y:S02]  /*1750*/  IADD3.X R27, PT, PT, RZ, UR5, RZ, P0, P2 ;  /* 0x00000005ff1b7c10 */ /* 0x000fe400087e44ff */
[----:B------:R-:W-:-:S04]  /*1760*/  SGXT.U32 R3, R3, 0x3 ;  /* 0x000000030303781a */ /* 0x000fc80000000000 */
[C---:B--2---:R-:W-:Y:S02]  /*1770*/  LOP3.LUT R29, R3.reuse, 0x8, RZ, 0xfc, !PT ;  /* 0x00000008031d7812 */ /* 0x044fe400078efcff */
[C---:B------:R-:W-:Y:S02]  /*1780*/  LOP3.LUT R33, R3.reuse, 0x10, RZ, 0xfc, !PT ;  /* 0x0000001003217812 */ /* 0x040fe400078efcff */
[----:B---3--:R-:W-:Y:S01]  /*1790*/  LOP3.LUT R17, R3, 0x18, RZ, 0xfc, !PT ;  /* 0x0000001803117812 */ /* 0x008fe200078efcff */
[--C-:B0-----:R-:W-:Y:S01]  /*17a0*/  IMAD.WIDE.U32 R28, R29, 0x100, R24.reuse ;  /* 0x000001001d1c7825 */ /* 0x101fe200078e0018 */
[C---:B------:R-:W-:Y:S02]  /*17b0*/  LOP3.LUT R31, R3.reuse, 0x20, RZ, 0xfc, !PT ;  /* 0x00000020031f7812 */ /* 0x040fe400078efcff */
[----:B------:R-:W-:Y:S01]  /*17c0*/  LOP3.LUT R35, R3, 0x28, RZ, 0xfc, !PT ;  /* 0x0000002803237812 */ /* 0x000fe200078efcff */
[----:B------:R-:W-:Y:S01]  /*17d0*/  IMAD.WIDE.U32 R32, R33, 0x100, R24 ;  /* 0x0000010021207825 */ /* 0x000fe200078e0018 */
[----:B------:R-:W-:-:S02]  /*17e0*/  IADD3 R28, P0, PT, R28, R2, RZ ;  /* 0x000000021c1c7210 */ /* 0x000fc40007f1e0ff */
[C---:B------:R-:W-:Y:S01]  /*17f0*/  LOP3.LUT R19, R3.reuse, 0x30, RZ, 0xfc, !PT ;  /* 0x0000003003137812 */ /* 0x040fe200078efcff */
[----:B------:R-:W0:Y:S01]  /*1800*/  LDSM.16.M88.4 R20, [R30] ;  /* 0x000000001e14783b */ /* 0x000e220000000200 */
[----:B------:R-:W-:Y:S01]  /*1810*/  LOP3.LUT R3, R3, 0x38, RZ, 0xfc, !PT ;  /* 0x0000003803037812 */ /* 0x000fe200078efcff */
[----:B------:R-:W-:Y:S01]  /*1820*/  IMAD.X R29, RZ, RZ, R29, P0 ;  /* 0x000000ffff1d7224 */ /* 0x000fe200000e061d */
[----:B------:R-:W-:Y:S01]  /*1830*/  IADD3 R32, P0, PT, R32, R2, RZ ;  /* 0x0000000220207210 */ /* 0x000fe20007f1e0ff */
[----:B------:R-:W1:Y:S01]  /*1840*/  LDSM.16.M88.4 R12, [R30+0x100] ;  /* 0x000100001e0c783b */ /* 0x000e620000000200 */
[----:B------:R-:W-:-:S03]  /*1850*/  IMAD.WIDE.U32 R18, R19, 0x100, R24 ;  /* 0x0000010013127825 */ /* 0x000fc600078e0018 */
[----:B------:R-:W2:Y:S01]  /*1860*/  LDSM.16.M88.4 R8, [R30+0x200] ;  /* 0x000200001e08783b */ /* 0x000ea20000000200 */
[----:B------:R-:W-:-:S03]  /*1870*/  IMAD.X R33, RZ, RZ, R33, P0 ;  /* 0x000000ffff217224 */ /* 0x000fc600000e0621 */
[----:B------:R-:W3:Y:S04]  /*1880*/  LDSM.16.M88.4 R4, [R30+0x300] ;  /* 0x000300001e04783b */ /* 0x000ee80000000200 */
[----:B0-----:R-:W-:Y:S04]  /*1890*/  STG.E desc[UR20][R26.64], R20 ;  /* 0x000000141a007986 */ /* 0x001fe8000c101914 */
[----:B------:R0:W-:Y:S04]  /*18a0*/  STG.E desc[UR20][R26.64+0x80], R21 ;  /* 0x000080151a007986 */ /* 0x0001e8000c101914 */
[----:B------:R4:W-:Y:S04]  /*18b0*/  STG.E desc[UR20][R28.64], R22 ;  /* 0x000000161c007986 */ /* 0x0009e8000c101914 */
[----:B------:R4:W-:Y:S01]  /*18c0*/  STG.E desc[UR20][R28.64+0x80], R23 ;  /* 0x000080171c007986 */ /* 0x0009e2000c101914 */
[----:B0-----:R-:W-:-:S03]  /*18d0*/  IMAD.WIDE.U32 R26, R17, 0x100, R24 ;  /* 0x00000100111a7825 */ /* 0x001fc600078e0018 */
[----:B-1----:R4:W-:Y:S01]  /*18e0*/  STG.E desc[UR20][R32.64], R12 ;  /* 0x0000000c20007986 */ /* 0x0029e2000c101914 */
[--C-:B------:R-:W-:Y:S01]  /*18f0*/  IMAD.WIDE.U32 R20, R31, 0x100, R24.reuse ;  /* 0x000001001f147825 */ /* 0x100fe200078e0018 */
[-C--:B------:R-:W-:Y:S02]  /*1900*/  IADD3 R26, P2, PT, R26, R2.reuse, RZ ;  /* 0x000000021a1a7210 */ /* 0x080fe40007f5e0ff */
[----:B------:R4:W-:Y:S01]  /*1910*/  STG.E desc[UR20][R32.64+0x80], R13 ;  /* 0x0000800d20007986 */ /* 0x0009e2000c101914 */
[----:B------:R-:W-:Y:S01]  /*1920*/  IMAD.WIDE.U32 R16, R35, 0x100, R24 ;  /* 0x0000010023107825 */ /* 0x000fe200078e0018 */
[----:B------:R-:W-:-:S03]  /*1930*/  IADD3 R20, P3, PT, R20, R2, RZ ;  /* 0x0000000214147210 */ /* 0x000fc60007f7e0ff */
[----:B------:R-:W-:Y:S01]  /*1940*/  IMAD.WIDE.U32 R24, R3, 0x100, R24 ;  /* 0x0000010003187825 */ /* 0x000fe200078e0018 */
[----:B------:R-:W-:-:S03]  /*1950*/  IADD3 R16, P0, PT, R16, R2, RZ ;  /* 0x0000000210107210 */ /* 0x000fc60007f1e0ff */
[----:B------:R-:W-:Y:S01]  /*1960*/  IMAD.X R27, RZ, RZ, R27, P2 ;  /* 0x000000ffff1b7224 */ /* 0x000fe200010e061b */
[-C--:B------:R-:W-:Y:S01]  /*1970*/  IADD3 R18, P2, PT, R18, R2.reuse, RZ ;  /* 0x0000000212127210 */ /* 0x080fe20007f5e0ff */
[----:B------:R-:W-:Y:S01]  /*1980*/  IMAD.X R21, RZ, RZ, R21, P3 ;  /* 0x000000ffff157224 */ /* 0x000fe200018e0615 */
[----:B------:R-:W-:Y:S01]  /*1990*/  IADD3 R2, P3, PT, R24, R2, RZ ;  /* 0x0000000218027210 */ /* 0x000fe20007f7e0ff */
[----:B------:R-:W-:Y:S01]  /*19a0*/  IMAD.X R17, RZ, RZ, R17, P0 ;  /* 0x000000ffff117224 */ /* 0x000fe200000e0611 */
[----:B------:R4:W-:Y:S01]  /*19b0*/  STG.E desc[UR20][R26.64], R14 ;  /* 0x0000000e1a007986 */ /* 0x0009e2000c101914 */
[----:B------:R-:W-:Y:S02]  /*19c0*/  IMAD.X R19, RZ, RZ, R19, P2 ;  /* 0x000000ffff137224 */ /* 0x000fe400010e0613 */
[----:B------:R-:W-:Y:S01]  /*19d0*/  IMAD.X R3, RZ, RZ, R25, P3 ;  /* 0x000000ffff037224 */ /* 0x000fe200018e0619 */
[----:B------:R4:W-:Y:S04]  /*19e0*/  STG.E desc[UR20][R26.64+0x80], R15 ;  /* 0x0000800f1a007986 */ /* 0x0009e8000c101914 */
[----:B--2---:R4:W-:Y:S04]  /*19f0*/  STG.E desc[UR20][R20.64], R8 ;  /* 0x0000000814007986 */ /* 0x0049e8000c101914 */
[----:B------:R4:W-:Y:S04]  /*1a00*/  STG.E desc[UR20][R20.64+0x80], R9 ;  /* 0x0000800914007986 */ /* 0x0009e8000c101914 */
[----:B------:R4:W-:Y:S04]  /*1a10*/  STG.E desc[UR20][R16.64], R10 ;  /* 0x0000000a10007986 */ /* 0x0009e8000c101914 */
[----:B------:R4:W-:Y:S04]  /*1a20*/  STG.E desc[UR20][R16.64+0x80], R11 ;  /* 0x0000800b10007986 */ /* 0x0009e8000c101914 */
[----:B---3--:R4:W-:Y:S04]  /*1a30*/  STG.E desc[UR20][R18.64], R4 ;  /* 0x0000000412007986 */ /* 0x0089e8000c101914 */
[----:B------:R4:W-:Y:S04]  /*1a40*/  STG.E desc[UR20][R18.64+0x80], R5 ;  /* 0x0000800512007986 */ /* 0x0009e8000c101914 */
[----:B------:R4:W-:Y:S04]  /*1a50*/  STG.E desc[UR20][R2.64], R6 ;  /* 0x0000000602007986 */ /* 0x0009e8000c101914 */
[----:B------:R4:W-:Y:S01]  /*1a60*/  STG.E desc[UR20][R2.64+0x80], R7 ;  /* 0x0000800702007986 */ /* 0x0009e2000c101914 */
[----:B------:R-:W-:Y:S06]  /*1a70*/  BAR.SYNC.DEFER_BLOCKING 0x0 ;  /* 0x0000000000007b1d */ /* 0x000fec0000010000 */
[----:B------:R-:W-:Y:S05]  /*1a80*/  @P1 BRA `(.L_x_8) ;  /* 0x00000000009c1947 */ /* 0x000fea0003800000 */
[----:B------:R-:W-:Y:S01]  /*1a90*/  NOP ;  /* 0x0000000000007918 */ /* 0x000fe20000000000 */
[----:B------:R-:W-:Y:S01]  /*1aa0*/  UMOV UR4, 0x50 ;  /* 0x0000005000047882 */ /* 0x000fe20000000000 */
[----:B------:R-:W-:Y:S01]  /*1ab0*/  IMAD.U32 R0, RZ, RZ, UR13 ;  /* 0x0000000dff007e24 */ /* 0x000fe2000f8e00ff */
[----:B------:R-:W-:Y:S01]  /*1ac0*/  ULEA UR11, UR11, UR4, 0x18 ;  /* 0x000000040b0b7291 */ /* 0x000fe2000f8ec0ff */
[----:B----4-:R-:W-:Y:S02]  /*1ad0*/  IMAD.MOV.U32 R3, RZ, RZ, 0x3 ;  /* 0x00000003ff037424 */ /* 0x010fe400078e00ff */
[----:B------:R-:W-:Y:S01]  /*1ae0*/  IMAD.MOV.U32 R7, RZ, RZ, 0x1 ;  /* 0x00000001ff077424 */ /* 0x000fe200078e00ff */
[----:B------:R-:W-:-:S04]  /*1af0*/  LOP3.LUT R0, R0, 0xffff, RZ, 0xc0, !PT ;  /* 0x0000ffff00007812 */ /* 0x000fc800078ec0ff */
[----:B------:R-:W-:Y:S01]  /*1b00*/  SHF.R.U32.HI R0, RZ, 0x5, R0 ;  /* 0x00000005ff007819 */ /* 0x000fe20000011600 */
[----:B------:R-:W0:Y:S04]  /*1b10*/  LDS R5, [UR11] ;  /* 0x0000000bff057984 */ /* 0x000e280008000800 */
[----:B------:R-:W-:Y:S01]  /*1b20*/  VIADD R2, R0, 0x10 ;  /* 0x0000001000027836 */ /* 0x000fe20000000000 */
[----:B------:R-:W-:-:S04]  /*1b30*/  SHF.L.U32 R0, R3, R0, RZ ;  /* 0x0000000003007219 */ /* 0x000fc800000006ff */
[----:B------:R-:W-:-:S04]  /*1b40*/  SHF.L.U32 R3, R7, R2, RZ ;  /* 0x0000000207037219 */ /* 0x000fc800000006ff */
[----:B------:R-:W-:-:S04]  /*1b50*/  LOP3.LUT R0, R3, R0, RZ, 0xfc, !PT ;  /* 0x0000000003007212 */ /* 0x000fc800078efcff */
[C---:B------:R-:W-:Y:S02]  /*1b60*/  LOP3.LUT R2, R0.reuse, 0xffff, RZ, 0xc0, !PT ;  /* 0x0000ffff00027812 */ /* 0x040fe400078ec0ff */
[----:B0-----:R-:W-:-:S04]  /*1b70*/  LOP3.LUT R3, R0, 0xffff, R5, 0x80, !PT ;  /* 0x0000ffff00037812 */ /* 0x001fc800078e8005 */
[----:B------:R-:W-:-:S13]  /*1b80*/  ISETP.NE.AND P0, PT, R3, R2, PT ;  /* 0x000000020300720c */ /* 0x000fda0003f05270 */
[----:B------:R-:W-:Y:S05]  /*1b90*/  @P0 BRA `(.L_x_9) ;  /* 0x0000000000500947 */ /* 0x000fea0003800000 */
[----:B------:R-:W-:Y:S02]  /*1ba0*/  SHF.R.U32.HI R5, RZ, 0x10, R5 ;  /* 0x00000010ff057819 */ /* 0x000fe40000011605 */
[----:B------:R-:W-:-:S04]  /*1bb0*/  SHF.R.U32.HI R2, RZ, 0x10, R0 ;  /* 0x00000010ff027819 */ /* 0x000fc80000011600 */
[----:B------:R-:W-:-:S04]  /*1bc0*/  LOP3.LUT R5, R5, R2, RZ, 0xc0, !PT ;  /* 0x0000000205057212 */ /* 0x000fc800078ec0ff */
[----:B------:R-:W-:-:S13]  /*1bd0*/  ISETP.NE.AND P0, PT, R5, R2, PT ;  /* 0x000000020500720c */ /* 0x000fda0003f05270 */
[----:B------:R-:W-:Y:S05]  /*1be0*/  @P0 BRA `(.L_x_10) ;  /* 0x0000000000300947 */ /* 0x000fea0003800000 */
[----:B------:R-:W-:Y:S01]  /*1bf0*/  R2UR UR4, R0 ;  /* 0x00000000000472ca */ /* 0x000fe200000e0000 */
[----:B------:R-:W-:Y:S01]  /*1c00*/  VOTEU.ANY UR5, UPT, PT ;  /* 0x0000000000057886 */ /* 0x000fe200038e0100 */
[----:B------:R-:W0:Y:S01]  /*1c10*/  S2R R0, SR_LANEID ;  /* 0x0000000000007919 */ /* 0x000e220000000000 */
[----:B------:R-:W-:-:S10]  /*1c20*/  UFLO.U32 UR5, UR5 ;  /* 0x00000005000572bd */ /* 0x000fd400080e0000 */
[----:B------:R-:W-:-:S06]  /*1c30*/  ULOP3.LUT UR4, URZ, UR4, URZ, 0x33, !UPT ;  /* 0x00000004ff047292 */ /* 0x000fcc000f8e33ff */
[----:B------:R-:W-:-:S04]  /*1c40*/  IMAD.U32 R2, RZ, RZ, UR4 ;  /* 0x00000004ff027e24 */ /* 0x000fc8000f8e00ff */
[----:B------:R-:W1:Y:S02]  /*1c50*/  REDUX UR6, R2 ;  /* 0x00000000020673c4 */ /* 0x000e640000000000 */
[----:B------:R2:W-:Y:S01]  /*1c60*/  UTCATOMSWS.AND URZ, UR4 ;  /* 0x0000000400ff79e3 */ /* 0x0005e20008000000 */
[----:B0-----:R-:W-:Y:S01]  /*1c70*/  ISETP.EQ.U32.AND P0, PT, R0, UR5, PT ;  /* 0x0000000500007c0c */ /* 0x001fe2000bf02070 */
[----:B-1----:R-:W-:-:S12]  /*1c80*/  IMAD.U32 R0, RZ, RZ, UR6 ;  /* 0x00000006ff007e24 */ /* 0x002fd8000f8e00ff */
[----:B------:R2:W-:Y:S01]  /*1c90*/  @P0 ATOMS.AND RZ, [UR11], R0 ;  /* 0x00000000ffff098c */ /* 0x0005e2000a80000b */
[----:B------:R-:W-:Y:S05]  /*1ca0*/  BRA `(.L_x_8) ;  /* 0x0000000000147947 */ /* 0x000fea0003800000 */
.L_x_10:
[----:B------:R-:W-:-:S07]  /*1cb0*/  MOV R2, 0x1cd0 ;  /* 0x00001cd000027802 */ /* 0x000fce0000000f00 */
[----:B------:R-:W-:Y:S05]  /*1cc0*/  CALL.REL.NOINC `($__internal_0_$__cuda_sm10x_tcgen05_guardrail_trap_col_being_dealloced_not_returned_by_alloc) ;  /* 0x0000000000207944 */ /* 0x000fea0003c00000 */
[----:B------:R-:W-:Y:S05]  /*1cd0*/  BRA `(.L_x_8) ;  /* 0x0000000000087947 */ /* 0x000fea0003800000 */
.L_x_9:
[----:B------:R-:W-:-:S07]  /*1ce0*/  MOV R2, 0x1d00 ;  /* 0x00001d0000027802 */ /* 0x000fce0000000f00 */
[----:B------:R-:W-:Y:S05]  /*1cf0*/  CALL.REL.NOINC `($__internal_2_$__cuda_sm10x_tcgen05_guardrail_trap_unallocated_columns_being_dealloced) ;  /* 0x00000000002c7944 */ /* 0x000fea0003c00000 */
.L_x_8:
[----:B------:R-:W-:Y:S01]  /*1d00*/  NOP ;  /* 0x0000000000007918 */ /* 0x000fe20000000000 */
[----:B--2---:R-:W-:Y:S05]  /*1d10*/  EXIT ;  /* 0x000000000000794d */ /* 0x004fea0003800000 */
.L_x_7:
[----:B------:R-:W0:Y:S02]  /*1d20*/  SYNCS.PHASECHK.TRANS64.TRYWAIT P0, [UR12+0x4000], RZ ;  /* 0x004000ffff0075a7 */ /* 0x000e24000800110c */
[----:B0-----:R-:W-:Y:S05]  /*1d30*/  @!P0 BRA `(.L_x_7) ;  /* 0xfffffffc00f88947 */ /* 0x001fea000383ffff */
[----:B------:R-:W-:Y:S05]  /*1d40*/  BRA `(.L_x_11) ;  /* 0xfffffff400f87947 */ /* 0x000fea000383ffff */
        .weak           $__internal_0_$__cuda_sm10x_tcgen05_guardrail_trap_col_being_dealloced_not_returned_by_alloc
        .type           $__internal_0_$__cuda_sm10x_tcgen05_guardrail_trap_col_being_dealloced_not_returned_by_alloc,@function
        .size           $__internal_0_$__cuda_sm10x_tcgen05_guardrail_trap_col_being_dealloced_not_returned_by_alloc,($__internal_1_$__cuda_sm10x_tcgen05_guardrail_trap_phase_invalid_during_alloc - $__internal_0_$__cuda_sm10x_tcgen05_guardrail_trap_col_being_dealloced_not_returned_by_alloc)
$__internal_0_$__cuda_sm10x_tcgen05_guardrail_trap_col_being_dealloced_not_returned_by_alloc:
[----:B------:R-:W-:Y:S05]  /*1d50*/  BPT.TRAP 0x1 ;  /* 0x000000040000795c */ /* 0x000fea0000300000 */
[----:B------:R-:W-:-:S04]  /*1d60*/  IMAD.MOV.U32 R3, RZ, RZ, 0x0 ;  /* 0x00000000ff037424 */ /* 0x000fc800078e00ff */
[----:B------:R-:W-:Y:S05]  /*1d70*/  RET.REL.NODEC R2 `(gluon_mma) ;  /* 0xffffffe002a07950 */ /* 0x000fea0003c3ffff */
        .weak           $__internal_1_$__cuda_sm10x_tcgen05_guardrail_trap_phase_invalid_during_alloc
        .type           $__internal_1_$__cuda_sm10x_tcgen05_guardrail_trap_phase_invalid_during_alloc,@function
        .size           $__internal_1_$__cuda_sm10x_tcgen05_guardrail_trap_phase_invalid_during_alloc,($__internal_2_$__cuda_sm10x_tcgen05_guardrail_trap_unallocated_columns_being_dealloced - $__internal_1_$__cuda_sm10x_tcgen05_guardrail_trap_phase_invalid_during_alloc)
$__internal_1_$__cuda_sm10x_tcgen05_guardrail_trap_phase_invalid_during_alloc:
[----:B------:R-:W-:Y:S05]  /*1d80*/  BPT.TRAP 0x1 ;  /* 0x000000040000795c */ /* 0x000fea0000300000 */
[----:B------:R-:W-:-:S04]  /*1d90*/  IMAD.MOV.U32 R3, RZ, RZ, 0x0 ;  /* 0x00000000ff037424 */ /* 0x000fc800078e00ff */
[----:B------:R-:W-:Y:S05]  /*1da0*/  RET.REL.NODEC R2 `(gluon_mma) ;  /* 0xffffffe002947950 */ /* 0x000fea0003c3ffff */
        .weak           $__internal_2_$__cuda_sm10x_tcgen05_guardrail_trap_unallocated_columns_being_dealloced
        .type           $__internal_2_$__cuda_sm10x_tcgen05_guardrail_trap_unallocated_columns_being_dealloced,@function
        .size           $__internal_2_$__cuda_sm10x_tcgen05_guardrail_trap_unallocated_columns_being_dealloced,(.L_x_15 - $__internal_2_$__cuda_sm10x_tcgen05_guardrail_trap_unallocated_columns_being_dealloced)
$__internal_2_$__cuda_sm10x_tcgen05_guardrail_trap_unallocated_columns_being_dealloced:
[----:B------:R-:W-:Y:S05]  /*1db0*/  BPT.TRAP 0x1 ;  /* 0x000000040000795c */ /* 0x000fea0000300000 */
[----:B------:R-:W-:-:S04]  /*1dc0*/  IMAD.MOV.U32 R3, RZ, RZ, 0x0 ;  /* 0x00000000ff037424 */ /* 0x000fc800078e00ff */
[----:B------:R-:W-:Y:S05]  /*1dd0*/  RET.REL.NODEC R2 `(gluon_mma) ;  /* 0xffffffe002887950 */ /* 0x000fea0003c3ffff */
.L_x_12:
[----:B------:R-:W-:-:S00]  /*1de0*/  BRA `(.L_x_12) ;  /* 0xfffffffc00fc7947 */ /* 0x000fc0000383ffff */
[----:B------:R-:W-:-:S00]  /*1df0*/  NOP ;  /* 0x0000000000007918 */ /* 0x000fc00000000000 */
        /* <DEDUP_REMOVED lines=8> */
.L_x_15:


//--------------------- .nv.shared.gluon_mma      --------------------------
	.section	.nv.shared.gluon_mma,"aw",@nobits
	.sectionflags	@""
	.align	16
	.zero		1024


//--------------------- .nv.shared.reserved.0     --------------------------
	.section	.nv.shared.reserved.0,"aw",@nobits
	.align	8
	.weak		__nv_reservedSMEM_offset_0_alias
	.size		__nv_reservedSMEM_offset_0_alias, 0, 64
	.other		__nv_reservedSMEM_offset_0_alias,@"STO_CUDA_RESERVED_SHARED STV_DEFAULT"
__nv_reservedSMEM_offset_0_alias:
	.zero		0
.nv.shared.reserved.0:
	.zero		64
	.weak		__nv_reservedSMEM_allocation_phase
	.type		__nv_reservedSMEM_allocation_phase,@object
	.size		__nv_reservedSMEM_allocation_phase,(.L_0 - __nv_reservedSMEM_allocation_phase)
__nv_reservedSMEM_allocation_phase:
	.zero		1
.L_0:
	.zero		7
	.weak		__nv_reservedSMEM_devtool_atexit_pc
	.type		__nv_reservedSMEM_devtool_atexit_pc,@object
	.size		__nv_reservedSMEM_devtool_atexit_pc,(__nv_reservedSMEM_allocation_mask - __nv_reservedSMEM_devtool_atexit_pc)
__nv_reservedSMEM_devtool_atexit_pc:
	.zero		8
	.weak		__nv_reservedSMEM_allocation_mask
	.type		__nv_reservedSMEM_allocation_mask,@object
	.size		__nv_reservedSMEM_allocation_mask,(.L_2 - __nv_reservedSMEM_allocation_mask)
__nv_reservedSMEM_allocation_mask:
	.zero		4
.L_2:


//--------------------- .nv.constant0.gluon_mma   --------------------------
	.section	.nv.constant0.gluon_mma,"a",@progbits
	.sectionflags	@""
	.align	4
.nv.constant0.gluon_mma:
	.zero		936


//--------------------- SYMBOLS --------------------------

	.type		.nv.reservedSmem.offset0,@object
	.size		.nv.reservedSmem.offset0,0x4
	.type		.nv.reservedSmem.cap,@object
	.size		.nv.reservedSmem.cap,0x4
